//
// Generated by NVIDIA NVVM Compiler
//
// Compiler Build ID: CL-36424714
// Cuda compilation tools, release 13.0, V13.0.88
// Based on NVVM 20.0.0
//

.version 9.0
.target sm_100
.address_size 64

	// .globl	_Z14GPU_validationv
.extern .func  (.param .b32 func_retval0) vprintf
(
	.param .b64 vprintf_param_0,
	.param .b64 vprintf_param_1
)
;
.global .align 1 .b8 $str[25] = {71, 80, 85, 32, 104, 97, 115, 32, 98, 101, 101, 110, 32, 97, 99, 116, 105, 118, 97, 116, 101, 100, 32, 10};
.global .align 1 .b8 $str$1[22] = {37, 100, 44, 32, 37, 100, 44, 32, 37, 100, 44, 32, 37, 100, 32, 124, 32, 37, 108, 100, 10};
.global .align 1 .b8 $str$2[36] = {37, 100, 44, 32, 99, 101, 110, 116, 58, 32, 37, 46, 54, 102, 44, 32, 115, 116, 114, 105, 100, 101, 58, 32, 37, 46, 54, 102, 44, 32, 104, 58, 37, 100, 10};
.global .align 1 .b8 $str$3[4] = {37, 100, 10};
.global .align 1 .b8 $str$4[45] = {115, 114, 99, 95, 104, 95, 105, 100, 120, 58, 37, 100, 32, 44, 32, 104, 58, 32, 37, 100, 32, 124, 32, 115, 114, 99, 95, 119, 95, 105, 100, 120, 58, 37, 100, 32, 44, 32, 119, 58, 32, 37, 100, 10};
.global .align 1 .b8 $str$5[17] = {37, 100, 44, 32, 37, 100, 44, 32, 37, 100, 44, 32, 37, 100, 32, 10};
.global .align 1 .b8 $str$6[26] = {37, 100, 44, 32, 37, 100, 44, 32, 37, 100, 32, 124, 32, 37, 100, 44, 32, 37, 100, 44, 32, 37, 100, 32, 10};

.visible .entry _Z14GPU_validationv()
{
	.reg .b32 	%r<3>;
	.reg .b64 	%rd<3>;

	mov.u64 	%rd1, $str;
	cvta.global.u64 	%rd2, %rd1;
	{ // callseq 0, 0
	.param .b64 param0;
	st.param.b64 	[param0], %rd2;
	.param .b64 param1;
	st.param.b64 	[param1], 0;
	.param .b32 retval0;
	call.uni (retval0), 
	vprintf, 
	(
	param0, 
	param1
	);
	ld.param.b32 	%r1, [retval0];
	} // callseq 0
	ret;

}
	// .globl	_Z8cuRESIZEPhS_iiiiff
.visible .entry _Z8cuRESIZEPhS_iiiiff(
	.param .u64 .ptr .align 1 _Z8cuRESIZEPhS_iiiiff_param_0,
	.param .u64 .ptr .align 1 _Z8cuRESIZEPhS_iiiiff_param_1,
	.param .u32 _Z8cuRESIZEPhS_iiiiff_param_2,
	.param .u32 _Z8cuRESIZEPhS_iiiiff_param_3,
	.param .u32 _Z8cuRESIZEPhS_iiiiff_param_4,
	.param .u32 _Z8cuRESIZEPhS_iiiiff_param_5,
	.param .f32 _Z8cuRESIZEPhS_iiiiff_param_6,
	.param .f32 _Z8cuRESIZEPhS_iiiiff_param_7
)
{
	.local .align 8 .b8 	__local_depot1[32];
	.reg .b64 	%SP;
	.reg .b64 	%SPL;
	.reg .pred 	%p<36>;
	.reg .b16 	%rs<19>;
	.reg .b32 	%r<106>;
	.reg .b32 	%f<32>;
	.reg .b64 	%rd<112>;
	.reg .b64 	%fd<10>;

	mov.u64 	%SPL, __local_depot1;
	cvta.local.u64 	%SP, %SPL;
	ld.param.u64 	%rd33, [_Z8cuRESIZEPhS_iiiiff_param_0];
	ld.param.u64 	%rd34, [_Z8cuRESIZEPhS_iiiiff_param_1];
	ld.param.u32 	%r26, [_Z8cuRESIZEPhS_iiiiff_param_2];
	ld.param.u32 	%r27, [_Z8cuRESIZEPhS_iiiiff_param_3];
	ld.param.u32 	%r29, [_Z8cuRESIZEPhS_iiiiff_param_4];
	ld.param.u32 	%r28, [_Z8cuRESIZEPhS_iiiiff_param_5];
	ld.param.f32 	%f11, [_Z8cuRESIZEPhS_iiiiff_param_6];
	ld.param.f32 	%f12, [_Z8cuRESIZEPhS_iiiiff_param_7];
	add.u64 	%rd35, %SP, 0;
	add.u64 	%rd1, %SPL, 0;
	mov.u32 	%r30, %nctaid.y;
	mov.u32 	%r1, %ctaid.y;
	mov.u32 	%r2, %nctaid.z;
	mov.u32 	%r3, %ctaid.z;
	mov.u32 	%r31, %ntid.x;
	mov.u32 	%r32, %nctaid.x;
	mov.u32 	%r33, %tid.x;
	mov.u32 	%r34, %ctaid.x;
	mad.lo.s32 	%r35, %r1, %r31, %r33;
	mad.lo.s32 	%r36, %r35, %r32, %r34;
	mad.lo.s32 	%r37, %r36, %r2, %r3;
	cvt.u64.u32 	%rd2, %r37;
	mul.lo.s32 	%r38, %r29, %r2;
	mul.lo.s32 	%r4, %r38, %r28;
	mul.lo.s32 	%r39, %r4, %r30;
	cvt.s64.s32 	%rd36, %r39;
	setp.ge.s64 	%p1, %rd2, %rd36;
	@%p1 bra 	$L__BB1_37;
	cvt.u32.u64 	%r41, %rd2;
	rem.s32 	%r42, %r41, %r4;
	mul.lo.s32 	%r43, %r28, %r2;
	div.s32 	%r5, %r42, %r43;
	mul.lo.s32 	%r44, %r5, %r43;
	sub.s32 	%r45, %r42, %r44;
	div.u32 	%r6, %r45, %r2;
	cvt.f64.f32 	%fd1, %f11;
	cvt.rn.f64.s32 	%fd2, %r5;
	add.f64 	%fd3, %fd2, 0d3FE0000000000000;
	mul.f64 	%fd4, %fd3, %fd1;
	cvt.rn.f32.f64 	%f1, %fd4;
	cvt.f64.f32 	%fd5, %f12;
	cvt.rn.f64.u32 	%fd6, %r6;
	add.f64 	%fd7, %fd6, 0d3FE0000000000000;
	mul.f64 	%fd8, %fd7, %fd5;
	cvt.rn.f32.f64 	%f2, %fd8;
	mov.b32 	%r7, %f1;
	abs.f32 	%f3, %f1;
	setp.nan.f32 	%p2, %f3, %f3;
	mov.b32 	%r40, -1;
	mov.u32 	%r104, %r40;
	@%p2 bra 	$L__BB1_8;
	setp.ge.f32 	%p3, %f1, 0f5F000000;
	mov.b32 	%r104, -2;
	@%p3 bra 	$L__BB1_8;
	setp.le.f32 	%p4, %f1, 0fDF000000;
	mov.u32 	%r104, %r40;
	@%p4 bra 	$L__BB1_8;
	shr.u32 	%r48, %r7, 23;
	and.b32  	%r8, %r48, 255;
	cvt.u64.u32 	%rd38, %r7;
	shl.b64 	%rd39, %rd38, 39;
	and.b64  	%rd40, %rd39, 4611685468671574016;
	or.b64  	%rd3, %rd40, 4611686018427387904;
	setp.lt.u32 	%p5, %r8, 126;
	mov.b64 	%rd102, 0;
	mov.u64 	%rd103, %rd102;
	@%p5 bra 	$L__BB1_7;
	setp.eq.s32 	%p6, %r8, 189;
	mov.u64 	%rd102, %rd3;
	@%p6 bra 	$L__BB1_7;
	add.s32 	%r49, %r8, -125;
	shl.b64 	%rd42, %rd3, %r49;
	sub.s32 	%r50, 189, %r8;
	shr.u64 	%rd102, %rd3, %r50;
	shr.u64 	%rd103, %rd42, 63;
$L__BB1_7:
	add.s64 	%rd43, %rd103, %rd102;
	setp.lt.s32 	%p7, %r7, 0;
	neg.s64 	%rd44, %rd43;
	selp.b64 	%rd45, %rd44, %rd43, %p7;
	cvt.u32.u64 	%r52, %rd45;
	add.s32 	%r104, %r52, -1;
$L__BB1_8:
	abs.f32 	%f4, %f2;
	setp.nan.f32 	%p8, %f4, %f4;
	mov.b32 	%r53, -1;
	mov.u32 	%r105, %r53;
	@%p8 bra 	$L__BB1_15;
	setp.ge.f32 	%p9, %f2, 0f5F000000;
	mov.b32 	%r105, -2;
	@%p9 bra 	$L__BB1_15;
	setp.le.f32 	%p10, %f2, 0fDF000000;
	mov.u32 	%r105, %r53;
	@%p10 bra 	$L__BB1_15;
	mov.b32 	%r56, %f2;
	shr.u32 	%r57, %r56, 23;
	and.b32  	%r11, %r57, 255;
	cvt.u64.u32 	%rd47, %r56;
	shl.b64 	%rd48, %rd47, 39;
	and.b64  	%rd49, %rd48, 4611685468671574016;
	or.b64  	%rd8, %rd49, 4611686018427387904;
	setp.lt.u32 	%p11, %r11, 126;
	mov.b64 	%rd104, 0;
	mov.u64 	%rd105, %rd104;
	@%p11 bra 	$L__BB1_14;
	setp.eq.s32 	%p12, %r11, 189;
	mov.u64 	%rd104, %rd8;
	@%p12 bra 	$L__BB1_14;
	add.s32 	%r58, %r11, -125;
	shl.b64 	%rd51, %rd8, %r58;
	sub.s32 	%r59, 189, %r11;
	shr.u64 	%rd104, %rd8, %r59;
	shr.u64 	%rd105, %rd51, 63;
$L__BB1_14:
	add.s64 	%rd52, %rd105, %rd104;
	setp.lt.s32 	%p13, %r56, 0;
	neg.s64 	%rd53, %rd52;
	selp.b64 	%rd54, %rd53, %rd52, %p13;
	cvt.u32.u64 	%r61, %rd54;
	add.s32 	%r105, %r61, -1;
$L__BB1_15:
	max.s32 	%r14, %r104, 0;
	max.s32 	%r15, %r105, 0;
	mul.lo.s32 	%r62, %r2, %r1;
	mul.lo.s32 	%r63, %r62, %r26;
	mul.lo.s32 	%r16, %r63, %r27;
	mul.lo.s32 	%r17, %r27, %r2;
	mul.lo.s32 	%r18, %r17, %r14;
	add.s32 	%r64, %r18, %r16;
	mul.lo.s32 	%r19, %r15, %r2;
	add.s32 	%r65, %r64, %r3;
	add.s32 	%r66, %r65, %r19;
	cvt.s64.s32 	%rd13, %r66;
	setp.lt.u32 	%p14, %r66, %r18;
	setp.lt.s32 	%p15, %r104, 1080;
	or.pred  	%p16, %p14, %p15;
	@%p16 bra 	$L__BB1_17;
	st.local.v2.u32 	[%rd1], {%r16, %r18};
	st.local.v2.u32 	[%rd1+8], {%r19, %r3};
	st.local.u64 	[%rd1+16], %rd13;
	mov.u64 	%rd55, $str$1;
	cvta.global.u64 	%rd56, %rd55;
	{ // callseq 1, 0
	.param .b64 param0;
	st.param.b64 	[param0], %rd56;
	.param .b64 param1;
	st.param.b64 	[param1], %rd35;
	.param .b32 retval0;
	call.uni (retval0), 
	vprintf, 
	(
	param0, 
	param1
	);
	ld.param.b32 	%r67, [retval0];
	} // callseq 1
	cvt.f64.f32 	%fd9, %f1;
	st.local.u32 	[%rd1], %r14;
	st.local.f64 	[%rd1+8], %fd9;
	st.local.f64 	[%rd1+16], %fd1;
	st.local.u32 	[%rd1+24], %r5;
	mov.u64 	%rd58, $str$2;
	cvta.global.u64 	%rd59, %rd58;
	{ // callseq 2, 0
	.param .b64 param0;
	st.param.b64 	[param0], %rd59;
	.param .b64 param1;
	st.param.b64 	[param1], %rd35;
	.param .b32 retval0;
	call.uni (retval0), 
	vprintf, 
	(
	param0, 
	param1
	);
	ld.param.b32 	%r69, [retval0];
	} // callseq 2
$L__BB1_17:
	st.local.u32 	[%rd1], %r5;
	mov.u64 	%rd60, $str$3;
	cvta.global.u64 	%rd61, %rd60;
	{ // callseq 3, 0
	.param .b64 param0;
	st.param.b64 	[param0], %rd61;
	.param .b64 param1;
	st.param.b64 	[param1], %rd35;
	.param .b32 retval0;
	call.uni (retval0), 
	vprintf, 
	(
	param0, 
	param1
	);
	ld.param.b32 	%r71, [retval0];
	} // callseq 3
	setp.lt.s32 	%p17, %r5, 601;
	cvta.to.global.u64 	%rd63, %rd33;
	add.s64 	%rd14, %rd63, %rd13;
	cvt.u64.u32 	%rd64, %r2;
	add.s64 	%rd15, %rd14, %rd64;
	cvt.s64.s32 	%rd65, %r17;
	add.s64 	%rd16, %rd14, %rd65;
	add.s64 	%rd17, %rd16, %rd64;
	@%p17 bra 	$L__BB1_19;
	st.local.v2.u32 	[%rd1], {%r14, %r5};
	st.local.v2.u32 	[%rd1+8], {%r15, %r6};
	mov.u64 	%rd66, $str$4;
	cvta.global.u64 	%rd67, %rd66;
	{ // callseq 4, 0
	.param .b64 param0;
	st.param.b64 	[param0], %rd67;
	.param .b64 param1;
	st.param.b64 	[param1], %rd35;
	.param .b32 retval0;
	call.uni (retval0), 
	vprintf, 
	(
	param0, 
	param1
	);
	ld.param.b32 	%r73, [retval0];
	} // callseq 4
	ld.global.u8 	%r75, [%rd14];
	ld.global.u8 	%r76, [%rd15];
	ld.global.u8 	%r77, [%rd16];
	ld.global.u8 	%r78, [%rd17];
	st.local.v2.u32 	[%rd1], {%r75, %r76};
	st.local.v2.u32 	[%rd1+8], {%r77, %r78};
	mov.u64 	%rd69, $str$5;
	cvta.global.u64 	%rd70, %rd69;
	{ // callseq 5, 0
	.param .b64 param0;
	st.param.b64 	[param0], %rd70;
	.param .b64 param1;
	st.param.b64 	[param1], %rd35;
	.param .b32 retval0;
	call.uni (retval0), 
	vprintf, 
	(
	param0, 
	param1
	);
	ld.param.b32 	%r79, [retval0];
	} // callseq 5
$L__BB1_19:
	ld.global.u8 	%rs1, [%rd14];
	ld.global.u8 	%rs2, [%rd15];
	ld.global.u8 	%rs3, [%rd16];
	ld.global.u8 	%rs4, [%rd17];
	setp.nan.f32 	%p18, %f4, %f4;
	abs.f32 	%f14, %f2;
	setp.ge.f32 	%p19, %f14, 0f5F000000;
	mov.f32 	%f30, 0fDF000000;
	or.pred  	%p20, %p18, %p19;
	@%p20 bra 	$L__BB1_24;
	mov.b32 	%r20, %f2;
	shr.u32 	%r81, %r20, 23;
	and.b32  	%r21, %r81, 255;
	cvt.u64.u32 	%rd72, %r20;
	shl.b64 	%rd73, %rd72, 39;
	and.b64  	%rd74, %rd73, 4611685468671574016;
	or.b64  	%rd18, %rd74, 4611686018427387904;
	setp.lt.u32 	%p21, %r21, 126;
	mov.b64 	%rd106, 0;
	mov.u64 	%rd107, %rd106;
	@%p21 bra 	$L__BB1_23;
	setp.eq.s32 	%p22, %r21, 189;
	mov.u64 	%rd106, %rd18;
	@%p22 bra 	$L__BB1_23;
	add.s32 	%r82, %r21, -125;
	shl.b64 	%rd76, %rd18, %r82;
	sub.s32 	%r83, 189, %r21;
	shr.u64 	%rd106, %rd18, %r83;
	shr.u64 	%rd107, %rd76, 63;
$L__BB1_23:
	add.s64 	%rd77, %rd107, %rd106;
	setp.lt.s32 	%p23, %r20, 0;
	neg.s64 	%rd78, %rd77;
	selp.b64 	%rd79, %rd78, %rd77, %p23;
	add.s64 	%rd80, %rd79, 1;
	cvt.rn.f32.s64 	%f30, %rd80;
$L__BB1_24:
	sub.f32 	%f7, %f30, %f2;
	setp.nan.f32 	%p24, %f3, %f3;
	abs.f32 	%f17, %f1;
	setp.ge.f32 	%p25, %f17, 0f5F000000;
	mov.f32 	%f31, 0fDF000000;
	or.pred  	%p26, %p25, %p24;
	@%p26 bra 	$L__BB1_29;
	mov.b32 	%r22, %f1;
	shr.u32 	%r84, %r22, 23;
	and.b32  	%r23, %r84, 255;
	cvt.u64.u32 	%rd82, %r22;
	shl.b64 	%rd83, %rd82, 39;
	and.b64  	%rd84, %rd83, 4611685468671574016;
	or.b64  	%rd23, %rd84, 4611686018427387904;
	setp.lt.u32 	%p27, %r23, 126;
	mov.b64 	%rd108, 0;
	mov.u64 	%rd109, %rd108;
	@%p27 bra 	$L__BB1_28;
	setp.eq.s32 	%p28, %r23, 189;
	mov.u64 	%rd108, %rd23;
	@%p28 bra 	$L__BB1_28;
	add.s32 	%r85, %r23, -125;
	shl.b64 	%rd86, %rd23, %r85;
	sub.s32 	%r86, 189, %r23;
	shr.u64 	%rd108, %rd23, %r86;
	shr.u64 	%rd109, %rd86, 63;
$L__BB1_28:
	add.s64 	%rd87, %rd109, %rd108;
	setp.lt.s32 	%p29, %r22, 0;
	neg.s64 	%rd88, %rd87;
	selp.b64 	%rd89, %rd88, %rd87, %p29;
	add.s64 	%rd90, %rd89, 1;
	cvt.rn.f32.s64 	%f31, %rd90;
$L__BB1_29:
	mul.f32 	%f18, %f7, 0f3F000000;
	sub.f32 	%f19, %f31, %f1;
	mul.f32 	%f20, %f19, 0f3F000000;
	max.u16 	%rs10, %rs2, %rs1;
	cvt.u32.u16 	%r87, %rs10;
	min.u16 	%rs11, %rs2, %rs1;
	cvt.u32.u16 	%r88, %rs11;
	cvt.rn.f32.u16 	%f21, %rs11;
	sub.s32 	%r89, %r87, %r88;
	cvt.rn.f32.s32 	%f22, %r89;
	fma.rn.f32 	%f23, %f18, %f22, %f21;
	max.u16 	%rs14, %rs4, %rs3;
	cvt.u32.u16 	%r90, %rs14;
	min.u16 	%rs15, %rs4, %rs3;
	cvt.u32.u16 	%r91, %rs15;
	cvt.rn.f32.u16 	%f24, %rs15;
	sub.s32 	%r92, %r90, %r91;
	cvt.rn.f32.s32 	%f25, %r92;
	fma.rn.f32 	%f26, %f18, %f25, %f24;
	cvt.rzi.s32.f32 	%r93, %f23;
	cvt.rzi.s32.f32 	%r95, %f26;
	min.s32 	%r97, %r95, %r93;
	cvt.rn.f32.s32 	%f27, %r97;
	max.s32 	%r99, %r95, %r93;
	sub.s32 	%r100, %r99, %r97;
	cvt.rn.f32.s32 	%f28, %r100;
	fma.rn.f32 	%f10, %f20, %f28, %f27;
	mov.b32 	%r24, %f10;
	abs.f32 	%f29, %f10;
	setp.nan.f32 	%p30, %f29, %f29;
	mov.b16 	%rs7, 0;
	mov.u16 	%rs18, %rs7;
	@%p30 bra 	$L__BB1_36;
	setp.ge.f32 	%p31, %f10, 0f5F000000;
	mov.b16 	%rs18, 255;
	@%p31 bra 	$L__BB1_36;
	setp.le.f32 	%p32, %f10, 0fDF000000;
	mov.u16 	%rs18, %rs7;
	@%p32 bra 	$L__BB1_36;
	shr.u32 	%r101, %r24, 23;
	and.b32  	%r25, %r101, 255;
	cvt.u64.u32 	%rd92, %r24;
	shl.b64 	%rd93, %rd92, 39;
	and.b64  	%rd94, %rd93, 4611685468671574016;
	or.b64  	%rd28, %rd94, 4611686018427387904;
	setp.lt.u32 	%p33, %r25, 126;
	mov.b64 	%rd110, 0;
	mov.u64 	%rd111, %rd110;
	@%p33 bra 	$L__BB1_35;
	setp.eq.s32 	%p34, %r25, 189;
	mov.u64 	%rd110, %rd28;
	@%p34 bra 	$L__BB1_35;
	add.s32 	%r102, %r25, -125;
	shl.b64 	%rd96, %rd28, %r102;
	sub.s32 	%r103, 189, %r25;
	shr.u64 	%rd110, %rd28, %r103;
	shr.u64 	%rd111, %rd96, 63;
$L__BB1_35:
	add.s64 	%rd97, %rd111, %rd110;
	setp.lt.s32 	%p35, %r24, 0;
	neg.s64 	%rd98, %rd97;
	selp.b64 	%rd99, %rd98, %rd97, %p35;
	cvt.u16.u64 	%rs18, %rd99;
$L__BB1_36:
	cvta.to.global.u64 	%rd100, %rd34;
	add.s64 	%rd101, %rd100, %rd2;
	st.global.u8 	[%rd101], %rs18;
$L__BB1_37:
	ret;

}
	// .globl	_Z6testerPhS_iiiiff
.visible .entry _Z6testerPhS_iiiiff(
	.param .u64 .ptr .align 1 _Z6testerPhS_iiiiff_param_0,
	.param .u64 .ptr .align 1 _Z6testerPhS_iiiiff_param_1,
	.param .u32 _Z6testerPhS_iiiiff_param_2,
	.param .u32 _Z6testerPhS_iiiiff_param_3,
	.param .u32 _Z6testerPhS_iiiiff_param_4,
	.param .u32 _Z6testerPhS_iiiiff_param_5,
	.param .f32 _Z6testerPhS_iiiiff_param_6,
	.param .f32 _Z6testerPhS_iiiiff_param_7
)
{
	.local .align 8 .b8 	__local_depot2[24];
	.reg .b64 	%SP;
	.reg .b64 	%SPL;
	.reg .pred 	%p<31>;
	.reg .b16 	%rs<24>;
	.reg .b32 	%r<85>;
	.reg .b32 	%f<32>;
	.reg .b64 	%rd<97>;
	.reg .b64 	%fd<9>;

	mov.u64 	%SPL, __local_depot2;
	cvta.local.u64 	%SP, %SPL;
	ld.param.u64 	%rd26, [_Z6testerPhS_iiiiff_param_0];
	ld.param.u64 	%rd27, [_Z6testerPhS_iiiiff_param_1];
	ld.param.u32 	%r16, [_Z6testerPhS_iiiiff_param_2];
	ld.param.u32 	%r17, [_Z6testerPhS_iiiiff_param_3];
	ld.param.f32 	%f11, [_Z6testerPhS_iiiiff_param_6];
	ld.param.f32 	%f12, [_Z6testerPhS_iiiiff_param_7];
	add.u64 	%rd28, %SP, 0;
	add.u64 	%rd29, %SPL, 0;
	mov.u32 	%r19, %ntid.x;
	mov.u32 	%r20, %nctaid.x;
	mov.u32 	%r21, %ntid.y;
	mov.u32 	%r22, %nctaid.y;
	mul.lo.s32 	%r23, %r21, %r22;
	mov.u32 	%r24, %ctaid.x;
	mov.u32 	%r25, %tid.x;
	mad.lo.s32 	%r26, %r19, %r24, %r25;
	mov.u32 	%r27, %ctaid.y;
	mov.u32 	%r28, %tid.y;
	mad.lo.s32 	%r29, %r21, %r27, %r28;
	mov.u32 	%r30, %ctaid.z;
	cvt.u16.u32 	%rs7, %r30;
	mul.hi.u16 	%rs8, %rs7, -21845;
	shr.u16 	%rs9, %rs8, 1;
	mul.lo.s16 	%rs10, %rs9, 3;
	sub.s16 	%rs11, %rs7, %rs10;
	cvt.u32.u16 	%r1, %rs11;
	cvt.u32.u16 	%r2, %rs9;
	mov.u32 	%r31, %ntid.z;
	mov.u32 	%r32, %nctaid.z;
	st.local.v2.u32 	[%rd29], {%r19, %r21};
	st.local.v2.u32 	[%rd29+8], {%r31, %r20};
	st.local.v2.u32 	[%rd29+16], {%r22, %r32};
	mov.u64 	%rd30, $str$6;
	cvta.global.u64 	%rd31, %rd30;
	{ // callseq 6, 0
	.param .b64 param0;
	st.param.b64 	[param0], %rd31;
	.param .b64 param1;
	st.param.b64 	[param1], %rd28;
	.param .b32 retval0;
	call.uni (retval0), 
	vprintf, 
	(
	param0, 
	param1
	);
	ld.param.b32 	%r33, [retval0];
	} // callseq 6
	mul.lo.s32 	%r35, %r19, %r20;
	mad.lo.s32 	%r36, %r35, %r2, %r26;
	mad.lo.s32 	%r37, %r23, %r36, %r29;
	mul.lo.s32 	%r3, %r37, 3;
	cvt.f64.f32 	%fd1, %f11;
	cvt.rn.f64.s32 	%fd2, %r26;
	add.f64 	%fd3, %fd2, 0d3FE0000000000000;
	mul.f64 	%fd4, %fd3, %fd1;
	cvt.rn.f32.f64 	%f1, %fd4;
	cvt.f64.f32 	%fd5, %f12;
	cvt.rn.f64.u32 	%fd6, %r29;
	add.f64 	%fd7, %fd6, 0d3FE0000000000000;
	mul.f64 	%fd8, %fd7, %fd5;
	cvt.rn.f32.f64 	%f2, %fd8;
	mov.b32 	%r4, %f1;
	abs.f32 	%f3, %f1;
	setp.nan.f32 	%p1, %f3, %f3;
	mov.b32 	%r18, -1;
	mov.u32 	%r83, %r18;
	@%p1 bra 	$L__BB2_7;
	setp.ge.f32 	%p2, %f1, 0f5F000000;
	mov.b32 	%r83, -2;
	@%p2 bra 	$L__BB2_7;
	setp.le.f32 	%p3, %f1, 0fDF000000;
	mov.u32 	%r83, %r18;
	@%p3 bra 	$L__BB2_7;
	shr.u32 	%r40, %r4, 23;
	and.b32  	%r5, %r40, 255;
	cvt.u64.u32 	%rd33, %r4;
	shl.b64 	%rd34, %rd33, 39;
	and.b64  	%rd35, %rd34, 4611685468671574016;
	or.b64  	%rd1, %rd35, 4611686018427387904;
	setp.lt.u32 	%p4, %r5, 126;
	mov.b64 	%rd87, 0;
	mov.u64 	%rd88, %rd87;
	@%p4 bra 	$L__BB2_6;
	setp.eq.s32 	%p5, %r5, 189;
	mov.u64 	%rd87, %rd1;
	@%p5 bra 	$L__BB2_6;
	add.s32 	%r41, %r5, -125;
	shl.b64 	%rd37, %rd1, %r41;
	sub.s32 	%r42, 189, %r5;
	shr.u64 	%rd87, %rd1, %r42;
	shr.u64 	%rd88, %rd37, 63;
$L__BB2_6:
	add.s64 	%rd38, %rd88, %rd87;
	setp.lt.s32 	%p6, %r4, 0;
	neg.s64 	%rd39, %rd38;
	selp.b64 	%rd40, %rd39, %rd38, %p6;
	cvt.u32.u64 	%r43, %rd40;
	add.s32 	%r83, %r43, -1;
$L__BB2_7:
	mov.b32 	%r8, %f2;
	abs.f32 	%f4, %f2;
	setp.nan.f32 	%p7, %f4, %f4;
	mov.b32 	%r44, -1;
	mov.u32 	%r84, %r44;
	@%p7 bra 	$L__BB2_14;
	setp.ge.f32 	%p8, %f2, 0f5F000000;
	mov.b32 	%r84, -2;
	@%p8 bra 	$L__BB2_14;
	setp.le.f32 	%p9, %f2, 0fDF000000;
	mov.u32 	%r84, %r44;
	@%p9 bra 	$L__BB2_14;
	shr.u32 	%r47, %r8, 23;
	and.b32  	%r9, %r47, 255;
	cvt.u64.u32 	%rd42, %r8;
	shl.b64 	%rd43, %rd42, 39;
	and.b64  	%rd44, %rd43, 4611685468671574016;
	or.b64  	%rd6, %rd44, 4611686018427387904;
	setp.lt.u32 	%p10, %r9, 126;
	mov.b64 	%rd89, 0;
	mov.u64 	%rd90, %rd89;
	@%p10 bra 	$L__BB2_13;
	setp.eq.s32 	%p11, %r9, 189;
	mov.u64 	%rd89, %rd6;
	@%p11 bra 	$L__BB2_13;
	add.s32 	%r48, %r9, -125;
	shl.b64 	%rd46, %rd6, %r48;
	sub.s32 	%r49, 189, %r9;
	shr.u64 	%rd89, %rd6, %r49;
	shr.u64 	%rd90, %rd46, 63;
$L__BB2_13:
	add.s64 	%rd47, %rd90, %rd89;
	setp.lt.s32 	%p12, %r8, 0;
	neg.s64 	%rd48, %rd47;
	selp.b64 	%rd49, %rd48, %rd47, %p12;
	cvt.u32.u64 	%r50, %rd49;
	add.s32 	%r84, %r50, -1;
$L__BB2_14:
	max.s32 	%r51, %r83, 0;
	max.s32 	%r52, %r84, 0;
	mul.lo.s32 	%r53, %r2, %r16;
	mul.lo.s32 	%r54, %r17, 3;
	mul.lo.s32 	%r55, %r54, %r53;
	mad.lo.s32 	%r56, %r54, %r51, %r55;
	add.s32 	%r57, %r56, %r1;
	mad.lo.s32 	%r58, %r52, 3, %r57;
	cvt.s64.s32 	%rd50, %r58;
	cvta.to.global.u64 	%rd51, %rd26;
	add.s64 	%rd52, %rd51, %rd50;
	ld.global.u8 	%rs1, [%rd52];
	ld.global.u8 	%rs2, [%rd52+3];
	cvt.s64.s32 	%rd53, %r54;
	add.s64 	%rd54, %rd52, %rd53;
	ld.global.u8 	%rs3, [%rd54];
	ld.global.u8 	%rs4, [%rd54+3];
	setp.nan.f32 	%p13, %f4, %f4;
	abs.f32 	%f14, %f2;
	setp.ge.f32 	%p14, %f14, 0f5F000000;
	mov.f32 	%f30, 0fDF000000;
	or.pred  	%p15, %p13, %p14;
	@%p15 bra 	$L__BB2_19;
	shr.u32 	%r59, %r8, 23;
	and.b32  	%r12, %r59, 255;
	cvt.u64.u32 	%rd56, %r8;
	shl.b64 	%rd57, %rd56, 39;
	and.b64  	%rd58, %rd57, 4611685468671574016;
	or.b64  	%rd11, %rd58, 4611686018427387904;
	setp.lt.u32 	%p16, %r12, 126;
	mov.b64 	%rd91, 0;
	mov.u64 	%rd92, %rd91;
	@%p16 bra 	$L__BB2_18;
	setp.eq.s32 	%p17, %r12, 189;
	mov.u64 	%rd91, %rd11;
	@%p17 bra 	$L__BB2_18;
	add.s32 	%r60, %r12, -125;
	shl.b64 	%rd60, %rd11, %r60;
	sub.s32 	%r61, 189, %r12;
	shr.u64 	%rd91, %rd11, %r61;
	shr.u64 	%rd92, %rd60, 63;
$L__BB2_18:
	add.s64 	%rd61, %rd92, %rd91;
	setp.lt.s32 	%p18, %r8, 0;
	neg.s64 	%rd62, %rd61;
	selp.b64 	%rd63, %rd62, %rd61, %p18;
	add.s64 	%rd64, %rd63, 1;
	cvt.rn.f32.s64 	%f30, %rd64;
$L__BB2_19:
	sub.f32 	%f7, %f30, %f2;
	setp.nan.f32 	%p19, %f3, %f3;
	abs.f32 	%f17, %f1;
	setp.ge.f32 	%p20, %f17, 0f5F000000;
	mov.f32 	%f31, 0fDF000000;
	or.pred  	%p21, %p20, %p19;
	@%p21 bra 	$L__BB2_24;
	shr.u32 	%r62, %r4, 23;
	and.b32  	%r13, %r62, 255;
	cvt.u64.u32 	%rd66, %r4;
	shl.b64 	%rd67, %rd66, 39;
	and.b64  	%rd68, %rd67, 4611685468671574016;
	or.b64  	%rd16, %rd68, 4611686018427387904;
	setp.lt.u32 	%p22, %r13, 126;
	mov.b64 	%rd93, 0;
	mov.u64 	%rd94, %rd93;
	@%p22 bra 	$L__BB2_23;
	setp.eq.s32 	%p23, %r13, 189;
	mov.u64 	%rd93, %rd16;
	@%p23 bra 	$L__BB2_23;
	add.s32 	%r63, %r13, -125;
	shl.b64 	%rd70, %rd16, %r63;
	sub.s32 	%r64, 189, %r13;
	shr.u64 	%rd93, %rd16, %r64;
	shr.u64 	%rd94, %rd70, 63;
$L__BB2_23:
	add.s64 	%rd71, %rd94, %rd93;
	setp.lt.s32 	%p24, %r4, 0;
	neg.s64 	%rd72, %rd71;
	selp.b64 	%rd73, %rd72, %rd71, %p24;
	add.s64 	%rd74, %rd73, 1;
	cvt.rn.f32.s64 	%f31, %rd74;
$L__BB2_24:
	mul.f32 	%f18, %f7, 0f3F000000;
	sub.f32 	%f19, %f31, %f1;
	mul.f32 	%f20, %f19, 0f3F000000;
	max.u16 	%rs15, %rs2, %rs1;
	cvt.u32.u16 	%r65, %rs15;
	min.u16 	%rs16, %rs2, %rs1;
	cvt.u32.u16 	%r66, %rs16;
	cvt.rn.f32.u16 	%f21, %rs16;
	sub.s32 	%r67, %r65, %r66;
	cvt.rn.f32.s32 	%f22, %r67;
	fma.rn.f32 	%f23, %f18, %f22, %f21;
	max.u16 	%rs19, %rs4, %rs3;
	cvt.u32.u16 	%r68, %rs19;
	min.u16 	%rs20, %rs4, %rs3;
	cvt.u32.u16 	%r69, %rs20;
	cvt.rn.f32.u16 	%f24, %rs20;
	sub.s32 	%r70, %r68, %r69;
	cvt.rn.f32.s32 	%f25, %r70;
	fma.rn.f32 	%f26, %f18, %f25, %f24;
	cvt.rzi.s32.f32 	%r71, %f23;
	cvt.rzi.s32.f32 	%r73, %f26;
	min.s32 	%r75, %r73, %r71;
	cvt.rn.f32.s32 	%f27, %r75;
	max.s32 	%r77, %r73, %r71;
	sub.s32 	%r78, %r77, %r75;
	cvt.rn.f32.s32 	%f28, %r78;
	fma.rn.f32 	%f10, %f20, %f28, %f27;
	mov.b32 	%r14, %f10;
	abs.f32 	%f29, %f10;
	setp.nan.f32 	%p25, %f29, %f29;
	mov.b16 	%rs12, 0;
	mov.u16 	%rs23, %rs12;
	@%p25 bra 	$L__BB2_31;
	setp.ge.f32 	%p26, %f10, 0f5F000000;
	mov.b16 	%rs23, 255;
	@%p26 bra 	$L__BB2_31;
	setp.le.f32 	%p27, %f10, 0fDF000000;
	mov.u16 	%rs23, %rs12;
	@%p27 bra 	$L__BB2_31;
	shr.u32 	%r79, %r14, 23;
	and.b32  	%r15, %r79, 255;
	cvt.u64.u32 	%rd76, %r14;
	shl.b64 	%rd77, %rd76, 39;
	and.b64  	%rd78, %rd77, 4611685468671574016;
	or.b64  	%rd21, %rd78, 4611686018427387904;
	setp.lt.u32 	%p28, %r15, 126;
	mov.b64 	%rd95, 0;
	mov.u64 	%rd96, %rd95;
	@%p28 bra 	$L__BB2_30;
	setp.eq.s32 	%p29, %r15, 189;
	mov.u64 	%rd95, %rd21;
	@%p29 bra 	$L__BB2_30;
	add.s32 	%r80, %r15, -125;
	shl.b64 	%rd80, %rd21, %r80;
	sub.s32 	%r81, 189, %r15;
	shr.u64 	%rd95, %rd21, %r81;
	shr.u64 	%rd96, %rd80, 63;
$L__BB2_30:
	add.s64 	%rd81, %rd96, %rd95;
	setp.lt.s32 	%p30, %r14, 0;
	neg.s64 	%rd82, %rd81;
	selp.b64 	%rd83, %rd82, %rd81, %p30;
	cvt.u16.u64 	%rs23, %rd83;
$L__BB2_31:
	cvta.to.global.u64 	%rd84, %rd27;
	add.s32 	%r82, %r3, %r1;
	cvt.s64.s32 	%rd85, %r82;
	add.s64 	%rd86, %rd84, %rd85;
	st.global.u8 	[%rd86], %rs23;
	ret;

}


// ===== COMPILED SASS (sm_100) =====

	.target	sm_100

	.elftype	@"ET_EXEC"


//--------------------- .note.nv.tkinfo           --------------------------
	.section	.note.nv.tkinfo,"",@"SHT_NOTE"
	.sectionflags	@"SHF_NOTE_NV_TKINFO"
	.tkinfo
        /*0018*/ 	.word	0x00000002
        /*0030*/ 	.string	""
        /*0030*/ 	.string	"ptxas"
        /*0030*/ 	.string	"Cuda compilation tools, release 13.0, V13.0.88"
        /*0030*/ 	.string	"Build cuda_13.0.r13.0/compiler.36424714_0"
        /*0030*/ 	.string	"-arch sm_100 -m 64 "



//--------------------- .note.nv.cuinfo           --------------------------
	.section	.note.nv.cuinfo,"",@"SHT_NOTE"
	.sectionflags	@"SHF_NOTE_NV_CUINFO"
        /*0018*/ 	.short	0x0002
        /*001a*/ 	.short	0x0064
        /*001c*/ 	.short	0x0082
	.zero		2


//--------------------- .nv.info                  --------------------------
	.section	.nv.info,"",@"SHT_CUDA_INFO"
	.align	4


	//----- nvinfo : EIATTR_REGCOUNT
	.align		4
        /*0000*/ 	.byte	0x04, 0x2f
        /*0002*/ 	.short	(.L_8 - .L_7)
	.align		4
.L_7:
        /*0004*/ 	.word	index@(_Z14GPU_validationv)
        /*0008*/ 	.word	0x00000018


	//----- nvinfo : EIATTR_FRAME_SIZE
	.align		4
.L_8:
        /*000c*/ 	.byte	0x04, 0x11
        /*000e*/ 	.short	(.L_10 - .L_9)
	.align		4
.L_9:
        /*0010*/ 	.word	index@(_Z14GPU_validationv)
        /*0014*/ 	.word	0x00000000


	//----- nvinfo : EIATTR_REGCOUNT
	.align		4
.L_10:
        /*0018*/ 	.byte	0x04, 0x2f
        /*001a*/ 	.short	(.L_12 - .L_11)
	.align		4
.L_11:
        /*001c*/ 	.word	index@(_Z8cuRESIZEPhS_iiiiff)
        /*0020*/ 	.word	0x00000028


	//----- nvinfo : EIATTR_FRAME_SIZE
	.align		4
.L_12:
        /*0024*/ 	.byte	0x04, 0x11
        /*0026*/ 	.short	(.L_14 - .L_13)
	.align		4
.L_13:
        /*0028*/ 	.word	index@(_Z8cuRESIZEPhS_iiiiff)
        /*002c*/ 	.word	0x00000020


	//----- nvinfo : EIATTR_REGCOUNT
	.align		4
.L_14:
        /*0030*/ 	.byte	0x04, 0x2f
        /*0032*/ 	.short	(.L_16 - .L_15)
	.align		4
.L_15:
        /*0034*/ 	.word	index@(_Z6testerPhS_iiiiff)
        /*0038*/ 	.word	0x0000001a


	//----- nvinfo : EIATTR_FRAME_SIZE
	.align		4
.L_16:
        /*003c*/ 	.byte	0x04, 0x11
        /*003e*/ 	.short	(.L_18 - .L_17)
	.align		4
.L_17:
        /*0040*/ 	.word	index@(_Z6testerPhS_iiiiff)
        /*0044*/ 	.word	0x00000018


	//----- nvinfo : EIATTR_MIN_STACK_SIZE
	.align		4
.L_18:
        /*0048*/ 	.byte	0x04, 0x12
        /*004a*/ 	.short	(.L_20 - .L_19)
	.align		4
.L_19:
        /*004c*/ 	.word	index@(_Z6testerPhS_iiiiff)
        /*0050*/ 	.word	0x00000018


	//----- nvinfo : EIATTR_MIN_STACK_SIZE
	.align		4
.L_20:
        /*0054*/ 	.byte	0x04, 0x12
        /*0056*/ 	.short	(.L_22 - .L_21)
	.align		4
.L_21:
        /*0058*/ 	.word	index@(_Z8cuRESIZEPhS_iiiiff)
        /*005c*/ 	.word	0x00000020


	//----- nvinfo : EIATTR_MIN_STACK_SIZE
	.align		4
.L_22:
        /*0060*/ 	.byte	0x04, 0x12
        /*0062*/ 	.short	(.L_24 - .L_23)
	.align		4
.L_23:
        /*0064*/ 	.word	index@(_Z14GPU_validationv)
        /*0068*/ 	.word	0x00000000
.L_24:


//--------------------- .nv.compat                --------------------------
	.section	.nv.compat,"",@"SHT_CUDA_COMPAT_INFO"
	.align	4
        /*0000*/ 	.byte	0x02, 0x09, 0x00, 0x00, 0x02, 0x02, 0x01, 0x00, 0x02, 0x05, 0x05, 0x00, 0x03, 0x07, 0x01, 0x01
        /*0010*/ 	.byte	0x02, 0x03, 0x00, 0x00, 0x02, 0x06, 0x01, 0x00, 0x04, 0x0b, 0x08, 0x00, 0x01, 0x00, 0x00, 0x00
        /*0020*/ 	.byte	0x00, 0x00, 0x00, 0x00


//--------------------- .nv.info._Z6testerPhS_iiiiff --------------------------
	.section	.nv.info._Z6testerPhS_iiiiff,"",@"SHT_CUDA_INFO"
	.sectionflags	@""
	.align	4


	//----- nvinfo : EIATTR_CUDA_API_VERSION
	.align		4
        /*0000*/ 	.byte	0x04, 0x37
        /*0002*/ 	.short	(.L_26 - .L_25)
.L_25:
        /*0004*/ 	.word	0x00000082


	//----- nvinfo : EIATTR_KPARAM_INFO
	.align		4
.L_26:
        /*0008*/ 	.byte	0x04, 0x17
        /*000a*/ 	.short	(.L_28 - .L_27)
.L_27:
        /*000c*/ 	.word	0x00000000
        /*0010*/ 	.short	0x0007
        /*0012*/ 	.short	0x0024
        /*0014*/ 	.byte	0x00, 0xf0, 0x11, 0x00


	//----- nvinfo : EIATTR_KPARAM_INFO
	.align		4
.L_28:
        /*0018*/ 	.byte	0x04, 0x17
        /*001a*/ 	.short	(.L_30 - .L_29)
.L_29:
        /*001c*/ 	.word	0x00000000
        /*0020*/ 	.short	0x0006
        /*0022*/ 	.short	0x0020
        /*0024*/ 	.byte	0x00, 0xf0, 0x11, 0x00


	//----- nvinfo : EIATTR_KPARAM_INFO
	.align		4
.L_30:
        /*0028*/ 	.byte	0x04, 0x17
        /*002a*/ 	.short	(.L_32 - .L_31)
.L_31:
        /*002c*/ 	.word	0x00000000
        /*0030*/ 	.short	0x0005
        /*0032*/ 	.short	0x001c
        /*0034*/ 	.byte	0x00, 0xf0, 0x11, 0x00


	//----- nvinfo : EIATTR_KPARAM_INFO
	.align		4
.L_32:
        /*0038*/ 	.byte	0x04, 0x17
        /*003a*/ 	.short	(.L_34 - .L_33)
.L_33:
        /*003c*/ 	.word	0x00000000
        /*0040*/ 	.short	0x0004
        /*0042*/ 	.short	0x0018
        /*0044*/ 	.byte	0x00, 0xf0, 0x11, 0x00


	//----- nvinfo : EIATTR_KPARAM_INFO
	.align		4
.L_34:
        /*0048*/ 	.byte	0x04, 0x17
        /*004a*/ 	.short	(.L_36 - .L_35)
.L_35:
        /*004c*/ 	.word	0x00000000
        /*0050*/ 	.short	0x0003
        /*0052*/ 	.short	0x0014
        /*0054*/ 	.byte	0x00, 0xf0, 0x11, 0x00


	//----- nvinfo : EIATTR_KPARAM_INFO
	.align		4
.L_36:
        /*0058*/ 	.byte	0x04, 0x17
        /*005a*/ 	.short	(.L_38 - .L_37)
.L_37:
        /*005c*/ 	.word	0x00000000
        /*0060*/ 	.short	0x0002
        /*0062*/ 	.short	0x0010
        /*0064*/ 	.byte	0x00, 0xf0, 0x11, 0x00


	//----- nvinfo : EIATTR_KPARAM_INFO
	.align		4
.L_38:
        /*0068*/ 	.byte	0x04, 0x17
        /*006a*/ 	.short	(.L_40 - .L_39)
.L_39:
        /*006c*/ 	.word	0x00000000
        /*0070*/ 	.short	0x0001
        /*0072*/ 	.short	0x0008
        /*0074*/ 	.byte	0x00, 0xf5, 0x21, 0x00


	//----- nvinfo : EIATTR_KPARAM_INFO
	.align		4
.L_40:
        /*0078*/ 	.byte	0x04, 0x17
        /*007a*/ 	.short	(.L_42 - .L_41)
.L_41:
        /*007c*/ 	.word	0x00000000
        /*0080*/ 	.short	0x0000
        /*0082*/ 	.short	0x0000
        /*0084*/ 	.byte	0x00, 0xf5, 0x21, 0x00


	//----- nvinfo : EIATTR_SPARSE_MMA_MASK
	.align		4
.L_42:
        /*0088*/ 	.byte	0x03, 0x50
        /*008a*/ 	.short	0x0000


	//----- nvinfo : EIATTR_MAXREG_COUNT
	.align		4
        /*008c*/ 	.byte	0x03, 0x1b
        /*008e*/ 	.short	0x00ff


	//----- nvinfo : EIATTR_EXTERNS
	.align		4
        /*0090*/ 	.byte	0x04, 0x0f
        /*0092*/ 	.short	(.L_44 - .L_43)


	//   ....[0]....
	.align		4
.L_43:
        /*0094*/ 	.word	index@(vprintf)


	//----- nvinfo : EIATTR_MERCURY_ISA_VERSION
	.align		4
.L_44:
        /*0098*/ 	.byte	0x03, 0x5f
        /*009a*/ 	.short	0x0101


	//----- nvinfo : EIATTR_VRC_CTA_INIT_COUNT
	.align		4
        /*009c*/ 	.byte	0x02, 0x4a
	.zero		1
	.zero		1


	//----- nvinfo : EIATTR_SYSCALL_OFFSETS
	.align		4
        /*00a0*/ 	.byte	0x04, 0x46
        /*00a2*/ 	.short	(.L_46 - .L_45)


	//   ....[0]....
.L_45:
        /*00a4*/ 	.word	0x00000260


	//----- nvinfo : EIATTR_EXIT_INSTR_OFFSETS
	.align		4
.L_46:
        /*00a8*/ 	.byte	0x04, 0x1c
        /*00aa*/ 	.short	(.L_48 - .L_47)


	//   ....[0]....
.L_47:
        /*00ac*/ 	.word	0x000011d0


	//----- nvinfo : EIATTR_CRS_STACK_SIZE
	.align		4
.L_48:
        /*00b0*/ 	.byte	0x04, 0x1e
        /*00b2*/ 	.short	(.L_50 - .L_49)
.L_49:
        /*00b4*/ 	.word	0x00000000


	//----- nvinfo : EIATTR_CBANK_PARAM_SIZE
	.align		4
.L_50:
        /*00b8*/ 	.byte	0x03, 0x19
        /*00ba*/ 	.short	0x0028


	//----- nvinfo : EIATTR_PARAM_CBANK
	.align		4
        /*00bc*/ 	.byte	0x04, 0x0a
        /*00be*/ 	.short	(.L_52 - .L_51)
	.align		4
.L_51:
        /*00c0*/ 	.word	index@(.nv.constant0._Z6testerPhS_iiiiff)
        /*00c4*/ 	.short	0x0380
        /*00c6*/ 	.short	0x0028


	//----- nvinfo : EIATTR_SW_WAR
	.align		4
.L_52:
        /*00c8*/ 	.byte	0x04, 0x36
        /*00ca*/ 	.short	(.L_54 - .L_53)
.L_53:
        /*00cc*/ 	.word	0x00000008
.L_54:


//--------------------- .nv.info._Z8cuRESIZEPhS_iiiiff --------------------------
	.section	.nv.info._Z8cuRESIZEPhS_iiiiff,"",@"SHT_CUDA_INFO"
	.sectionflags	@""
	.align	4


	//----- nvinfo : EIATTR_CUDA_API_VERSION
	.align		4
        /*0000*/ 	.byte	0x04, 0x37
        /*0002*/ 	.short	(.L_56 - .L_55)
.L_55:
        /*0004*/ 	.word	0x00000082


	//----- nvinfo : EIATTR_KPARAM_INFO
	.align		4
.L_56:
        /*0008*/ 	.byte	0x04, 0x17
        /*000a*/ 	.short	(.L_58 - .L_57)
.L_57:
        /*000c*/ 	.word	0x00000000
        /*0010*/ 	.short	0x0007
        /*0012*/ 	.short	0x0024
        /*0014*/ 	.byte	0x00, 0xf0, 0x11, 0x00


	//----- nvinfo : EIATTR_KPARAM_INFO
	.align		4
.L_58:
        /*0018*/ 	.byte	0x04, 0x17
        /*001a*/ 	.short	(.L_60 - .L_59)
.L_59:
        /*001c*/ 	.word	0x00000000
        /*0020*/ 	.short	0x0006
        /*0022*/ 	.short	0x0020
        /*0024*/ 	.byte	0x00, 0xf0, 0x11, 0x00


	//----- nvinfo : EIATTR_KPARAM_INFO
	.align		4
.L_60:
        /*0028*/ 	.byte	0x04, 0x17
        /*002a*/ 	.short	(.L_62 - .L_61)
.L_61:
        /*002c*/ 	.word	0x00000000
        /*0030*/ 	.short	0x0005
        /*0032*/ 	.short	0x001c
        /*0034*/ 	.byte	0x00, 0xf0, 0x11, 0x00


	//----- nvinfo : EIATTR_KPARAM_INFO
	.align		4
.L_62:
        /*0038*/ 	.byte	0x04, 0x17
        /*003a*/ 	.short	(.L_64 - .L_63)
.L_63:
        /*003c*/ 	.word	0x00000000
        /*0040*/ 	.short	0x0004
        /*0042*/ 	.short	0x0018
        /*0044*/ 	.byte	0x00, 0xf0, 0x11, 0x00


	//----- nvinfo : EIATTR_KPARAM_INFO
	.align		4
.L_64:
        /*0048*/ 	.byte	0x04, 0x17
        /*004a*/ 	.short	(.L_66 - .L_65)
.L_65:
        /*004c*/ 	.word	0x00000000
        /*0050*/ 	.short	0x0003
        /*0052*/ 	.short	0x0014
        /*0054*/ 	.byte	0x00, 0xf0, 0x11, 0x00


	//----- nvinfo : EIATTR_KPARAM_INFO
	.align		4
.L_66:
        /*0058*/ 	.byte	0x04, 0x17
        /*005a*/ 	.short	(.L_68 - .L_67)
.L_67:
        /*005c*/ 	.word	0x00000000
        /*0060*/ 	.short	0x0002
        /*0062*/ 	.short	0x0010
        /*0064*/ 	.byte	0x00, 0xf0, 0x11, 0x00


	//----- nvinfo : EIATTR_KPARAM_INFO
	.align		4
.L_68:
        /*0068*/ 	.byte	0x04, 0x17
        /*006a*/ 	.short	(.L_70 - .L_69)
.L_69:
        /*006c*/ 	.word	0x00000000
        /*0070*/ 	.short	0x0001
        /*0072*/ 	.short	0x0008
        /*0074*/ 	.byte	0x00, 0xf5, 0x21, 0x00


	//----- nvinfo : EIATTR_KPARAM_INFO
	.align		4
.L_70:
        /*0078*/ 	.byte	0x04, 0x17
        /*007a*/ 	.short	(.L_72 - .L_71)
.L_71:
        /*007c*/ 	.word	0x00000000
        /*0080*/ 	.short	0x0000
        /*0082*/ 	.short	0x0000
        /*0084*/ 	.byte	0x00, 0xf5, 0x21, 0x00


	//----- nvinfo : EIATTR_SPARSE_MMA_MASK
	.align		4
.L_72:
        /*0088*/ 	.byte	0x03, 0x50
        /*008a*/ 	.short	0x0000


	//----- nvinfo : EIATTR_MAXREG_COUNT
	.align		4
        /*008c*/ 	.byte	0x03, 0x1b
        /*008e*/ 	.short	0x00ff


	//----- nvinfo : EIATTR_EXTERNS
	.align		4
        /*0090*/ 	.byte	0x04, 0x0f
        /*0092*/ 	.short	(.L_74 - .L_73)


	//   ....[0]....
	.align		4
.L_73:
        /*0094*/ 	.word	index@(vprintf)


	//----- nvinfo : EIATTR_MERCURY_ISA_VERSION
	.align		4
.L_74:
        /*0098*/ 	.byte	0x03, 0x5f
        /*009a*/ 	.short	0x0101


	//----- nvinfo : EIATTR_VRC_CTA_INIT_COUNT
	.align		4
        /*009c*/ 	.byte	0x02, 0x4a
	.zero		1
	.zero		1


	//----- nvinfo : EIATTR_SYSCALL_OFFSETS
	.align		4
        /*00a0*/ 	.byte	0x04, 0x46
        /*00a2*/ 	.short	(.L_76 - .L_75)


	//   ....[0]....
.L_75:
        /*00a4*/ 	.word	0x00000c70


	//   ....[1]....
        /*00a8*/ 	.word	0x00000d50


	//   ....[2]....
        /*00ac*/ 	.word	0x00000e00


	//   ....[3]....
        /*00b0*/ 	.word	0x00000f70


	//   ....[4]....
        /*00b4*/ 	.word	0x000010d0


	//----- nvinfo : EIATTR_EXIT_INSTR_OFFSETS
	.align		4
.L_76:
        /*00b8*/ 	.byte	0x04, 0x1c
        /*00ba*/ 	.short	(.L_78 - .L_77)


	//   ....[0]....
.L_77:
        /*00bc*/ 	.word	0x00000180


	//   ....[1]....
        /*00c0*/ 	.word	0x00001a70


	//----- nvinfo : EIATTR_CRS_STACK_SIZE
	.align		4
.L_78:
        /*00c4*/ 	.byte	0x04, 0x1e
        /*00c6*/ 	.short	(.L_80 - .L_79)
.L_79:
        /*00c8*/ 	.word	0x00000000


	//----- nvinfo : EIATTR_CBANK_PARAM_SIZE
	.align		4
.L_80:
        /*00cc*/ 	.byte	0x03, 0x19
        /*00ce*/ 	.short	0x0028


	//----- nvinfo : EIATTR_PARAM_CBANK
	.align		4
        /*00d0*/ 	.byte	0x04, 0x0a
        /*00d2*/ 	.short	(.L_82 - .L_81)
	.align		4
.L_81:
        /*00d4*/ 	.word	index@(.nv.constant0._Z8cuRESIZEPhS_iiiiff)
        /*00d8*/ 	.short	0x0380
        /*00da*/ 	.short	0x0028


	//----- nvinfo : EIATTR_SW_WAR
	.align		4
.L_82:
        /*00dc*/ 	.byte	0x04, 0x36
        /*00de*/ 	.short	(.L_84 - .L_83)
.L_83:
        /*00e0*/ 	.word	0x00000008
.L_84:


//--------------------- .nv.info._Z14GPU_validationv --------------------------
	.section	.nv.info._Z14GPU_validationv,"",@"SHT_CUDA_INFO"
	.sectionflags	@""
	.align	4


	//----- nvinfo : EIATTR_CUDA_API_VERSION
	.align		4
        /*0000*/ 	.byte	0x04, 0x37
        /*0002*/ 	.short	(.L_86 - .L_85)
.L_85:
        /*0004*/ 	.word	0x00000082


	//----- nvinfo : EIATTR_SPARSE_MMA_MASK
	.align		4
.L_86:
        /*0008*/ 	.byte	0x03, 0x50
        /*000a*/ 	.short	0x0000


	//----- nvinfo : EIATTR_MAXREG_COUNT
	.align		4
        /*000c*/ 	.byte	0x03, 0x1b
        /*000e*/ 	.short	0x00ff


	//----- nvinfo : EIATTR_EXTERNS
	.align		4
        /*0010*/ 	.byte	0x04, 0x0f
        /*0012*/ 	.short	(.L_88 - .L_87)


	//   ....[0]....
	.align		4
.L_87:
        /*0014*/ 	.word	index@(vprintf)


	//----- nvinfo : EIATTR_MERCURY_ISA_VERSION
	.align		4
.L_88:
        /*0018*/ 	.byte	0x03, 0x5f
        /*001a*/ 	.short	0x0101


	//----- nvinfo : EIATTR_VRC_CTA_INIT_COUNT
	.align		4
        /*001c*/ 	.byte	0x02, 0x4a
	.zero		1
	.zero		1


	//----- nvinfo : EIATTR_SYSCALL_OFFSETS
	.align		4
        /*0020*/ 	.byte	0x04, 0x46
        /*0022*/ 	.short	(.L_90 - .L_89)


	//   ....[0]....
.L_89:
        /*0024*/ 	.word	0x00000080


	//----- nvinfo : EIATTR_EXIT_INSTR_OFFSETS
	.align		4
.L_90:
        /*0028*/ 	.byte	0x04, 0x1c
        /*002a*/ 	.short	(.L_92 - .L_91)


	//   ....[0]....
.L_91:
        /*002c*/ 	.word	0x00000090


	//----- nvinfo : EIATTR_SW_WAR
	.align		4
.L_92:
        /*0030*/ 	.byte	0x04, 0x36
        /*0032*/ 	.short	(.L_94 - .L_93)
.L_93:
        /*0034*/ 	.word	0x00000008
.L_94:


//--------------------- .nv.callgraph             --------------------------
	.section	.nv.callgraph,"",@"SHT_CUDA_CALLGRAPH"
	.align	4
	.sectionentsize	8
	.align		4
        /*0000*/ 	.word	0x00000000
	.align		4
        /*0004*/ 	.word	0xffffffff
	.align		4
        /*0008*/ 	.word	index@(_Z6testerPhS_iiiiff)
	.align		4
        /*000c*/ 	.word	index@(vprintf)
	.align		4
        /*0010*/ 	.word	index@(_Z8cuRESIZEPhS_iiiiff)
	.align		4
        /*0014*/ 	.word	index@(vprintf)
	.align		4
        /*0018*/ 	.word	index@(_Z14GPU_validationv)
	.align		4
        /*001c*/ 	.word	index@(vprintf)
	.align		4
        /*0020*/ 	.word	0x00000000
	.align		4
        /*0024*/ 	.word	0xfffffffe
	.align		4
        /*0028*/ 	.word	0x00000000
	.align		4
        /*002c*/ 	.word	0xfffffffd
	.align		4
        /*0030*/ 	.word	0x00000000
	.align		4
        /*0034*/ 	.word	0xfffffffc


//--------------------- .nv.constant4             --------------------------
	.section	.nv.constant4,"a",@progbits
	.align	8
	.align		8
.nv.constant4:
        /*0000*/ 	.dword	vprintf
	.align		8
        /*0008*/ 	.dword	$str
	.align		8
        /*0010*/ 	.dword	$str$1
	.align		8
        /*0018*/ 	.dword	$str$2
	.align		8
        /*0020*/ 	.dword	$str$3
	.align		8
        /*0028*/ 	.dword	$str$4
	.align		8
        /*0030*/ 	.dword	$str$5
	.align		8
        /*0038*/ 	.dword	$str$6


//--------------------- .text._Z6testerPhS_iiiiff --------------------------
	.section	.text._Z6testerPhS_iiiiff,"ax",@progbits
	.align	128
        .global         _Z6testerPhS_iiiiff
        .type           _Z6testerPhS_iiiiff,@function
        .size           _Z6testerPhS_iiiiff,(.L_x_52 - _Z6testerPhS_iiiiff)
        .other          _Z6testerPhS_iiiiff,@"STO_CUDA_ENTRY STV_DEFAULT"
_Z6testerPhS_iiiiff:
.text._Z6testerPhS_iiiiff:
[----:B------:R-:W0:Y:S01]  /*0000*/  LDC R1, c[0x0][0x37c] ;  /* 0x0000df00ff017b82 */ /* 0x000e220000000800 */
[----:B------:R-:W1:Y:S01]  /*0010*/  S2R R5, SR_CTAID.Z ;  /* 0x0000000000057919 */ /* 0x000e620000002700 */
[----:B------:R-:W2:Y:S06]  /*0020*/  LDCU UR5, c[0x0][0x2fc] ;  /* 0x00005f80ff0577ac */ /* 0x000eac0008000800 */
[----:B------:R-:W3:Y:S01]  /*0030*/  LDC R2, c[0x0][0x360] ;  /* 0x0000d800ff027b82 */ /* 0x000ee20000000800 */
[----:B------:R-:W-:Y:S01]  /*0040*/  MOV R8, 0x0 ;  /* 0x0000000000087802 */ /* 0x000fe20000000f00 */
[----:B------:R-:W4:Y:S01]  /*0050*/  S2R R7, SR_TID.X ;  /* 0x0000000000077919 */ /* 0x000f220000002100 */
[----:B0-----:R-:W-:Y:S01]  /*0060*/  VIADD R1, R1, 0xffffffe8 ;  /* 0xffffffe801017836 */ /* 0x001fe20000000000 */
[----:B------:R-:W0:Y:S01]  /*0070*/  LDCU UR4, c[0x0][0x2f8] ;  /* 0x00005f00ff0477ac */ /* 0x000e220008000800 */
[----:B------:R-:W5:Y:S03]  /*0080*/  S2R R18, SR_TID.Y ;  /* 0x0000000000127919 */ /* 0x000f660000002200 */
[----:B------:R-:W2:Y:S01]  /*0090*/  LDC R17, c[0x0][0x370] ;  /* 0x0000dc00ff117b82 */ /* 0x000ea20000000800 */
[----:B------:R-:W1:Y:S07]  /*00a0*/  LDCU.64 UR8, c[0x4][0x38] ;  /* 0x01000700ff0877ac */ /* 0x000e6e0008000a00 */
[----:B------:R-:W3:Y:S01]  /*00b0*/  LDC R3, c[0x0][0x364] ;  /* 0x0000d900ff037b82 */ /* 0x000ee20000000800 */
[----:B0-----:R-:W-:-:S07]  /*00c0*/  IADD3 R6, P0, PT, R1, UR4, RZ ;  /* 0x0000000401067c10 */ /* 0x001fce000ff1e0ff */
[----:B------:R-:W0:Y:S01]  /*00d0*/  LDC R10, c[0x0][0x374] ;  /* 0x0000dd00ff0a7b82 */ /* 0x000e220000000800 */
[----:B-1----:R-:W-:Y:S01]  /*00e0*/  IMAD.U32 R4, RZ, RZ, UR8 ;  /* 0x00000008ff047e24 */ /* 0x002fe2000f8e00ff */
[----:B------:R-:W-:-:S06]  /*00f0*/  LOP3.LUT R0, R5, 0xffff, RZ, 0xc0, !PT ;  /* 0x0000ffff05007812 */ /* 0x000fcc00078ec0ff */
[----:B------:R-:W2:Y:S01]  /*0100*/  LDC R16, c[0x0][0x368] ;  /* 0x0000da00ff107b82 */ /* 0x000ea20000000800 */
[----:B------:R-:W-:-:S07]  /*0110*/  IMAD R0, R0, 0xaaab, RZ ;  /* 0x0000aaab00007824 */ /* 0x000fce00078e02ff */
[----:B------:R-:W1:Y:S01]  /*0120*/  LDC R11, c[0x0][0x378] ;  /* 0x0000de00ff0b7b82 */ /* 0x000e620000000800 */
[----:B------:R-:W-:Y:S01]  /*0130*/  SHF.R.U32.HI R23, RZ, 0x11, R0 ;  /* 0x00000011ff177819 */ /* 0x000fe20000011600 */
[----:B---3--:R-:W-:Y:S03]  /*0140*/  STL.64 [R1], R2 ;  /* 0x0000000201007387 */ /* 0x008fe60000100a00 */
[----:B------:R-:W-:-:S03]  /*0150*/  PRMT R0, R23, 0x9910, RZ ;  /* 0x0000991017007816 */ /* 0x000fc600000000ff */
[----:B------:R-:W4:Y:S01]  /*0160*/  S2UR UR6, SR_CTAID.X ;  /* 0x00000000000679c3 */ /* 0x000f220000002500 */
[----:B0-----:R-:W-:Y:S02]  /*0170*/  IMAD R19, R3, R10, RZ ;  /* 0x0000000a03137224 */ /* 0x001fe400078e02ff */
[----:B------:R-:W-:-:S04]  /*0180*/  IMAD R0, R0, 0x3, RZ ;  /* 0x0000000300007824 */ /* 0x000fc800078e02ff */
[----:B------:R-:W-:Y:S01]  /*0190*/  IMAD.MOV R0, RZ, RZ, -R0 ;  /* 0x000000ffff007224 */ /* 0x000fe200078e0a00 */
[----:B------:R-:W5:Y:S01]  /*01a0*/  S2UR UR7, SR_CTAID.Y ;  /* 0x00000000000779c3 */ /* 0x000f620000002600 */
[----:B--2---:R4:W-:Y:S03]  /*01b0*/  STL.64 [R1+0x8], R16 ;  /* 0x0000081001007387 */ /* 0x0049e60000100a00 */
[----:B------:R-:W-:Y:S01]  /*01c0*/  PRMT R0, R0, 0x7710, RZ ;  /* 0x0000771000007816 */ /* 0x000fe200000000ff */
[----:B-1----:R0:W-:Y:S03]  /*01d0*/  STL.64 [R1+0x10], R10 ;  /* 0x0000100a01007387 */ /* 0x0021e60000100a00 */
[----:B------:R-:W1:Y:S01]  /*01e0*/  LDC.64 R8, c[0x4][R8] ;  /* 0x0100000008087b82 */ /* 0x000e620000000a00 */
[----:B------:R-:W-:-:S02]  /*01f0*/  IMAD.IADD R0, R0, 0x1, R5 ;  /* 0x0000000100007824 */ /* 0x000fc400078e0205 */
[----:B------:R-:W-:-:S03]  /*0200*/  IMAD.U32 R5, RZ, RZ, UR9 ;  /* 0x00000009ff057e24 */ /* 0x000fc6000f8e00ff */
[----:B------:R-:W-:Y:S01]  /*0210*/  LOP3.LUT R22, R0, 0xffff, RZ, 0xc0, !PT ;  /* 0x0000ffff00167812 */ /* 0x000fe200078ec0ff */
[----:B----4-:R-:W-:Y:S02]  /*0220*/  IMAD R16, R2, UR6, R7 ;  /* 0x0000000602107c24 */ /* 0x010fe4000f8e0207 */
[----:B------:R-:W-:Y:S02]  /*0230*/  IMAD.X R7, RZ, RZ, UR5, P0 ;  /* 0x00000005ff077e24 */ /* 0x000fe400080e06ff */
[----:B0----5:R-:W-:-:S07]  /*0240*/  IMAD R18, R3, UR7, R18 ;  /* 0x0000000703127c24 */ /* 0x021fce000f8e0212 */
[----:B------:R-:W-:-:S07]  /*0250*/  LEPC R20, `(.L_x_0) ;  /* 0x000000001014794e */ /* 0x000fce0000000000 */
[----:B-1----:R-:W-:Y:S05]  /*0260*/  CALL.ABS.NOINC R8 ;  /* 0x0000000008007343 */ /* 0x002fea0003c00000 */
.L_x_0:
[----:B------:R-:W0:Y:S01]  /*0270*/  LDCU.64 UR4, c[0x0][0x3a0] ;  /* 0x00007400ff0477ac */ /* 0x000e220008000a00 */
[----:B------:R-:W1:Y:S01]  /*0280*/  I2F.F64 R6, R16 ;  /* 0x0000001000067312 */ /* 0x000e620000201c00 */
[----:B------:R-:W-:Y:S01]  /*0290*/  IMAD R2, R2, R17, RZ ;  /* 0x0000001102027224 */ /* 0x000fe200078e02ff */
[----:B------:R-:W-:Y:S01]  /*02a0*/  BSSY.RECONVERGENT B0, `(.L_x_1) ;  /* 0x000002b000007945 */ /* 0x000fe20003800200 */
[----:B------:R-:W-:Y:S02]  /*02b0*/  IMAD.MOV.U32 R0, RZ, RZ, -0x1 ;  /* 0xffffffffff007424 */ /* 0x000fe400078e00ff */
[----:B------:R-:W-:-:S03]  /*02c0*/  IMAD R2, R23, R2, R16 ;  /* 0x0000000217027224 */ /* 0x000fc600078e0210 */
[----:B------:R-:W2:Y:S01]  /*02d0*/  I2F.F64.U32 R10, R18 ;  /* 0x00000012000a7312 */ /* 0x000ea20000201800 */
[----:B------:R-:W-:Y:S01]  /*02e0*/  IMAD R19, R19, R2, R18 ;  /* 0x0000000213137224 */ /* 0x000fe200078e0212 */
[----:B-1----:R-:W-:-:S06]  /*02f0*/  DADD R6, R6, 0.5 ;  /* 0x3fe0000006067429 */ /* 0x002fcc0000000000 */
[----:B0-----:R-:W0:Y:S01]  /*0300*/  F2F.F64.F32 R4, UR4 ;  /* 0x0000000400047d10 */ /* 0x001e220008201800 */
[----:B--2---:R-:W-:-:S07]  /*0310*/  DADD R10, R10, 0.5 ;  /* 0x3fe000000a0a7429 */ /* 0x004fce0000000000 */
[----:B------:R-:W1:Y:S01]  /*0320*/  F2F.F64.F32 R8, UR5 ;  /* 0x0000000500087d10 */ /* 0x000e620008201800 */
[----:B0-----:R-:W-:-:S07]  /*0330*/  DMUL R6, R4, R6 ;  /* 0x0000000604067228 */ /* 0x001fce0000000000 */
[----:B------:R-:W0:Y:S01]  /*0340*/  F2F.F32.F64 R3, R6 ;  /* 0x0000000600037310 */ /* 0x000e220000301000 */
[----:B-1----:R-:W-:-:S07]  /*0350*/  DMUL R8, R8, R10 ;  /* 0x0000000a08087228 */ /* 0x002fce0000000000 */
[----:B------:R1:W2:Y:S01]  /*0360*/  F2F.F32.F64 R5, R8 ;  /* 0x0000000800057310 */ /* 0x0002a20000301000 */
[----:B0-----:R-:W-:-:S13]  /*0370*/  FSETP.NAN.AND P0, PT, |R3|, |R3|, PT ;  /* 0x400000030300720b */ /* 0x001fda0003f08200 */
[----:B-12---:R-:W-:Y:S05]  /*0380*/  @P0 BRA `(.L_x_2) ;  /* 0x0000000000700947 */ /* 0x006fea0003800000 */
[----:B------:R-:W-:Y:S01]  /*0390*/  FSETP.GE.AND P1, PT, R3, 9.22337203685477580800e+18, PT ;  /* 0x5f0000000300780b */ /* 0x000fe20003f26000 */
[----:B------:R-:W-:-:S12]  /*03a0*/  IMAD.MOV.U32 R0, RZ, RZ, -0x2 ;  /* 0xfffffffeff007424 */ /* 0x000fd800078e00ff */
[----:B------:R-:W-:Y:S05]  /*03b0*/  @P1 BRA `(.L_x_2) ;  /* 0x0000000000641947 */ /* 0x000fea0003800000 */
[----:B------:R-:W-:Y:S01]  /*03c0*/  FSETP.GTU.AND P1, PT, R3, -9.22337203685477580800e+18, PT ;  /* 0xdf0000000300780b */ /* 0x000fe20003f2c000 */
[----:B------:R-:W-:-:S12]  /*03d0*/  IMAD.MOV.U32 R0, RZ, RZ, -0x1 ;  /* 0xffffffffff007424 */ /* 0x000fd800078e00ff */
[----:B------:R-:W-:Y:S05]  /*03e0*/  @!P1 BRA `(.L_x_2) ;  /* 0x0000000000589947 */ /* 0x000fea0003800000 */
[----:B------:R-:W-:Y:S01]  /*03f0*/  SHF.R.U32.HI R0, RZ, 0x17, R3 ;  /* 0x00000017ff007819 */ /* 0x000fe20000011603 */
[----:B------:R-:W-:Y:S01]  /*0400*/  BSSY.RECONVERGENT B1, `(.L_x_3) ;  /* 0x0000011000017945 */ /* 0x000fe20003800200 */
[----:B------:R-:W-:Y:S01]  /*0410*/  ISETP.GE.AND P1, PT, R3, RZ, PT ;  /* 0x000000ff0300720c */ /* 0x000fe20003f26270 */
[----:B------:R-:W-:Y:S01]  /*0420*/  IMAD.MOV.U32 R7, RZ, RZ, RZ ;  /* 0x000000ffff077224 */ /* 0x000fe200078e00ff */
[----:B------:R-:W-:Y:S01]  /*0430*/  LOP3.LUT R0, R0, 0xff, RZ, 0xc0, !PT ;  /* 0x000000ff00007812 */ /* 0x000fe200078ec0ff */
[----:B------:R-:W-:-:S03]  /*0440*/  IMAD.MOV.U32 R4, RZ, RZ, RZ ;  /* 0x000000ffff047224 */ /* 0x000fc600078e00ff */
[----:B------:R-:W-:-:S13]  /*0450*/  ISETP.GE.U32.AND P2, PT, R0, 0x7e, PT ;  /* 0x0000007e0000780c */ /* 0x000fda0003f46070 */
[----:B------:R-:W-:Y:S05]  /*0460*/  @!P2 BRA `(.L_x_4) ;  /* 0x000000000028a947 */ /* 0x000fea0003800000 */
[----:B------:R-:W-:Y:S01]  /*0470*/  ISETP.NE.AND P2, PT, R0, 0xbd, PT ;  /* 0x000000bd0000780c */ /* 0x000fe20003f45270 */
[----:B------:R-:W-:Y:S02]  /*0480*/  IMAD.SHL.U32 R2, R3, 0x80, RZ ;  /* 0x0000008003027824 */ /* 0x000fe400078e00ff */
[----:B------:R-:W-:-:S03]  /*0490*/  IMAD.MOV.U32 R7, RZ, RZ, RZ ;  /* 0x000000ffff077224 */ /* 0x000fc600078e00ff */
[----:B------:R-:W-:-:S04]  /*04a0*/  LOP3.LUT R9, R2, 0x3fffff80, RZ, 0xc0, !PT ;  /* 0x3fffff8002097812 */ /* 0x000fc800078ec0ff */
[----:B------:R-:W-:-:S03]  /*04b0*/  LOP3.LUT R9, R9, 0x40000000, RZ, 0xfc, !PT ;  /* 0x4000000009097812 */ /* 0x000fc600078efcff */
[C---:B------:R-:W-:Y:S01]  /*04c0*/  @P2 VIADD R2, R0.reuse, 0xffffff83 ;  /* 0xffffff8300022836 */ /* 0x040fe20000000000 */
[----:B------:R-:W-:-:S04]  /*04d0*/  @P2 IADD3 R0, PT, PT, -R0, 0xbd, RZ ;  /* 0x000000bd00002810 */ /* 0x000fc80007ffe1ff */
[--C-:B------:R-:W-:Y:S02]  /*04e0*/  @P2 SHF.L.U64.HI R2, RZ, R2, R9.reuse ;  /* 0x00000002ff022219 */ /* 0x100fe40000010209 */
[----:B------:R-:W-:Y:S02]  /*04f0*/  @P2 SHF.R.U64 R7, RZ, R0, R9 ;  /* 0x00000000ff072219 */ /* 0x000fe40000001209 */
[----:B------:R-:W-:-:S07]  /*0500*/  @P2 SHF.R.U32.HI R4, RZ, 0x1f, R2 ;  /* 0x0000001fff042819 */ /* 0x000fce0000011602 */
.L_x_4:
[----:B------:R-:W-:Y:S05]  /*0510*/  BSYNC.RECONVERGENT B1 ;  /* 0x0000000000017941 */ /* 0x000fea0003800200 */
.L_x_3:
[----:B------:R-:W-:-:S04]  /*0520*/  IMAD.IADD R0, R7, 0x1, R4 ;  /* 0x0000000107007824 */ /* 0x000fc800078e0204 */
[----:B------:R-:W-:-:S04]  /*0530*/  @!P1 IMAD.MOV R0, RZ, RZ, -R0 ;  /* 0x000000ffff009224 */ /* 0x000fc800078e0a00 */
[----:B------:R-:W-:-:S07]  /*0540*/  VIADD R0, R0, 0xffffffff ;  /* 0xffffffff00007836 */ /* 0x000fce0000000000 */
.L_x_2:
[----:B------:R-:W-:Y:S05]  /*0550*/  BSYNC.RECONVERGENT B0 ;  /* 0x0000000000007941 */ /* 0x000fea0003800200 */
.L_x_1:
[----:B------:R-:W0:Y:S01]  /*0560*/  LDC.64 R12, c[0x0][0x358] ;  /* 0x0000d600ff0c7b82 */ /* 0x000e220000000a00 */
[----:B------:R-:W-:Y:S01]  /*0570*/  FSETP.NAN.AND P1, PT, |R5|, |R5|, PT ;  /* 0x400000050500720b */ /* 0x000fe20003f28200 */
[----:B------:R-:W-:Y:S01]  /*0580*/  BSSY.RECONVERGENT B0, `(.L_x_5) ;  /* 0x000001e000007945 */ /* 0x000fe20003800200 */
[----:B------:R-:W-:-:S11]  /*0590*/  IMAD.MOV.U32 R2, RZ, RZ, -0x1 ;  /* 0xffffffffff027424 */ /* 0x000fd600078e00ff */
[----:B------:R-:W-:Y:S05]  /*05a0*/  @P1 BRA `(.L_x_6) ;  /* 0x00000000006c1947 */ /* 0x000fea0003800000 */
        /* <DEDUP_REMOVED lines=8> */
[----:B------:R-:W-:Y:S02]  /*0630*/  ISETP.GE.AND P1, PT, R5, RZ, PT ;  /* 0x000000ff0500720c */ /* 0x000fe40003f26270 */
[----:B------:R-:W-:Y:S02]  /*0640*/  CS2R R6, SRZ ;  /* 0x0000000000067805 */ /* 0x000fe4000001ff00 */
[----:B------:R-:W-:-:S04]  /*0650*/  LOP3.LUT R2, R2, 0xff, RZ, 0xc0, !PT ;  /* 0x000000ff02027812 */ /* 0x000fc800078ec0ff */
        /* <DEDUP_REMOVED lines=12> */
.L_x_8:
[----:B------:R-:W-:Y:S05]  /*0720*/  BSYNC.RECONVERGENT B1 ;  /* 0x0000000000017941 */ /* 0x000fea0003800200 */
.L_x_7:
[----:B------:R-:W-:-:S04]  /*0730*/  IMAD.IADD R2, R7, 0x1, R6 ;  /* 0x0000000107027824 */ /* 0x000fc800078e0206 */
[----:B------:R-:W-:-:S04]  /*0740*/  @!P1 IMAD.MOV R2, RZ, RZ, -R2 ;  /* 0x000000ffff029224 */ /* 0x000fc800078e0a02 */
[----:B------:R-:W-:-:S07]  /*0750*/  VIADD R2, R2, 0xffffffff ;  /* 0xffffffff02027836 */ /* 0x000fce0000000000 */
.L_x_6:
[----:B------:R-:W-:Y:S05]  /*0760*/  BSYNC.RECONVERGENT B0 ;  /* 0x0000000000007941 */ /* 0x000fea0003800200 */
.L_x_5:
[----:B------:R-:W1:Y:S01]  /*0770*/  LDC.64 R6, c[0x0][0x390] ;  /* 0x0000e400ff067b82 */ /* 0x000e620000000a00 */
[----:B------:R-:W-:Y:S01]  /*0780*/  VIMNMX R0, PT, PT, RZ, R0, !PT ;  /* 0x00000000ff007248 */ /* 0x000fe20007fe0100 */
[----:B------:R-:W2:Y:S01]  /*0790*/  LDCU.64 UR4, c[0x0][0x380] ;  /* 0x00007000ff0477ac */ /* 0x000ea20008000a00 */
[----:B------:R-:W-:Y:S02]  /*07a0*/  VIMNMX R2, PT, PT, RZ, R2, !PT ;  /* 0x00000002ff027248 */ /* 0x000fe40007fe0100 */
[C---:B0-----:R-:W-:Y:S02]  /*07b0*/  R2UR UR6, R12.reuse ;  /* 0x000000000c0672ca */ /* 0x041fe400000e0000 */
[C---:B------:R-:W-:Y:S02]  /*07c0*/  R2UR UR7, R13.reuse ;  /* 0x000000000d0772ca */ /* 0x040fe400000e0000 */
[----:B------:R-:W-:Y:S02]  /*07d0*/  R2UR UR8, R12 ;  /* 0x000000000c0872ca */ /* 0x000fe400000e0000 */
[----:B------:R-:W-:-:S02]  /*07e0*/  R2UR UR9, R13 ;  /* 0x000000000d0972ca */ /* 0x000fc400000e0000 */
[C---:B------:R-:W-:Y:S02]  /*07f0*/  R2UR UR10, R12.reuse ;  /* 0x000000000c0a72ca */ /* 0x040fe400000e0000 */
[C---:B------:R-:W-:Y:S02]  /*0800*/  R2UR UR11, R13.reuse ;  /* 0x000000000d0b72ca */ /* 0x040fe400000e0000 */
[----:B------:R-:W-:Y:S02]  /*0810*/  R2UR UR12, R12 ;  /* 0x000000000c0c72ca */ /* 0x000fe400000e0000 */
[----:B------:R-:W-:Y:S01]  /*0820*/  R2UR UR13, R13 ;  /* 0x000000000d0d72ca */ /* 0x000fe200000e0000 */
[----:B-1----:R-:W-:Y:S02]  /*0830*/  IMAD R23, R23, R6, RZ ;  /* 0x0000000617177224 */ /* 0x002fe400078e02ff */
[----:B------:R-:W-:-:S04]  /*0840*/  IMAD R7, R7, 0x3, RZ ;  /* 0x0000000307077824 */ /* 0x000fc800078e02ff */
[----:B------:R-:W-:-:S04]  /*0850*/  IMAD R23, R23, R7, RZ ;  /* 0x0000000717177224 */ /* 0x000fc800078e02ff */
[----:B------:R-:W-:-:S04]  /*0860*/  IMAD R23, R0, R7, R23 ;  /* 0x0000000700177224 */ /* 0x000fc800078e0217 */
[----:B------:R-:W-:-:S04]  /*0870*/  IMAD.IADD R23, R22, 0x1, R23 ;  /* 0x0000000116177824 */ /* 0x000fc800078e0217 */
[----:B------:R-:W-:-:S05]  /*0880*/  IMAD R2, R2, 0x3, R23 ;  /* 0x0000000302027824 */ /* 0x000fca00078e0217 */
[----:B--2---:R-:W-:-:S04]  /*0890*/  IADD3 R10, P1, PT, R2, UR4, RZ ;  /* 0x00000004020a7c10 */ /* 0x004fc8000ff3e0ff */
[----:B------:R-:W-:Y:S02]  /*08a0*/  LEA.HI.X.SX32 R11, R2, UR5, 0x1, P1 ;  /* 0x00000005020b7c11 */ /* 0x000fe400088f0eff */
[C---:B------:R-:W-:Y:S01]  /*08b0*/  IADD3 R8, P1, PT, R7.reuse, R10, RZ ;  /* 0x0000000a07087210 */ /* 0x040fe20007f3e0ff */
[----:B------:R-:W-:Y:S02]  /*08c0*/  BSSY.RECONVERGENT B0, `(.L_x_9) ;  /* 0x0000028000007945 */ /* 0x000fe40003800200 */
[----:B------:R0:W5:Y:S01]  /*08d0*/  LDG.E.U8 R0, desc[UR6][R10.64] ;  /* 0x000000060a007981 */ /* 0x000162000c1e1100 */
[----:B------:R-:W-:Y:S02]  /*08e0*/  LEA.HI.X.SX32 R9, R7, R11, 0x1, P1 ;  /* 0x0000000b07097211 */ /* 0x000fe400008f0eff */
[C---:B------:R-:W-:Y:S01]  /*08f0*/  FSETP.GE.AND P1, PT, |R5|.reuse, 9.22337203685477580800e+18, PT ;  /* 0x5f0000000500780b */ /* 0x040fe20003f26200 */
[----:B------:R0:W5:Y:S03]  /*0900*/  LDG.E.U8 R2, desc[UR8][R10.64+0x3] ;  /* 0x000003080a027981 */ /* 0x000166000c1e1100 */
[----:B------:R-:W-:Y:S01]  /*0910*/  FSETP.NAN.OR P1, PT, |R5|, |R5|, P1 ;  /* 0x400000050500720b */ /* 0x000fe20000f28600 */
[----:B------:R0:W5:Y:S01]  /*0920*/  LDG.E.U8 R4, desc[UR10][R8.64] ;  /* 0x0000000a08047981 */ /* 0x000162000c1e1100 */
[----:B------:R-:W-:-:S03]  /*0930*/  IMAD.MOV.U32 R14, RZ, RZ, -0x21000000 ;  /* 0xdf000000ff0e7424 */ /* 0x000fc600078e00ff */
[----:B------:R0:W5:Y:S08]  /*0940*/  LDG.E.U8 R6, desc[UR12][R8.64+0x3] ;  /* 0x0000030c08067981 */ /* 0x000170000c1e1100 */
[----:B------:R-:W-:Y:S05]  /*0950*/  @P1 BRA `(.L_x_10) ;  /* 0x0000000000781947 */ /* 0x000fea0003800000 */
[----:B------:R-:W-:Y:S01]  /*0960*/  SHF.R.U32.HI R7, RZ, 0x17, R5 ;  /* 0x00000017ff077819 */ /* 0x000fe20000011605 */
[----:B------:R-:W-:Y:S01]  /*0970*/  BSSY.RECONVERGENT B1, `(.L_x_11) ;  /* 0x0000012000017945 */ /* 0x000fe20003800200 */
[----:B0-----:R-:W-:Y:S01]  /*0980*/  CS2R R8, SRZ ;  /* 0x0000000000087805 */ /* 0x001fe2000001ff00 */
[----:B------:R-:W-:Y:S01]  /*0990*/  IMAD.MOV.U32 R10, RZ, RZ, RZ ;  /* 0x000000ffff0a7224 */ /* 0x000fe200078e00ff */
[----:B------:R-:W-:Y:S01]  /*09a0*/  LOP3.LUT R11, R7, 0xff, RZ, 0xc0, !PT ;  /* 0x000000ff070b7812 */ /* 0x000fe200078ec0ff */
[----:B------:R-:W-:-:S03]  /*09b0*/  IMAD.MOV.U32 R7, RZ, RZ, RZ ;  /* 0x000000ffff077224 */ /* 0x000fc600078e00ff */
[----:B------:R-:W-:-:S13]  /*09c0*/  ISETP.GE.U32.AND P1, PT, R11, 0x7e, PT ;  /* 0x0000007e0b00780c */ /* 0x000fda0003f26070 */
[----:B------:R-:W-:Y:S05]  /*09d0*/  @!P1 BRA `(.L_x_12) ;  /* 0x00000000002c9947 */ /* 0x000fea0003800000 */
[----:B------:R-:W-:Y:S01]  /*09e0*/  ISETP.NE.AND P1, PT, R11, 0xbd, PT ;  /* 0x000000bd0b00780c */ /* 0x000fe20003f25270 */
[----:B------:R-:W-:-:S05]  /*09f0*/  IMAD.SHL.U32 R9, R5, 0x80, RZ ;  /* 0x0000008005097824 */ /* 0x000fca00078e00ff */
[----:B------:R-:W-:-:S04]  /*0a00*/  LOP3.LUT R9, R9, 0x3fffff80, RZ, 0xc0, !PT ;  /* 0x3fffff8009097812 */ /* 0x000fc800078ec0ff */
[----:B------:R-:W-:Y:S01]  /*0a10*/  LOP3.LUT R10, R9, 0x40000000, RZ, 0xfc, !PT ;  /* 0x40000000090a7812 */ /* 0x000fe200078efcff */
[----:B------:R-:W-:Y:S02]  /*0a20*/  IMAD.MOV.U32 R9, RZ, RZ, RZ ;  /* 0x000000ffff097224 */ /* 0x000fe400078e00ff */
[C---:B------:R-:W-:Y:S01]  /*0a30*/  @P1 VIADD R15, R11.reuse, 0xffffff83 ;  /* 0xffffff830b0f1836 */ /* 0x040fe20000000000 */
[----:B------:R-:W-:-:S04]  /*0a40*/  @P1 IADD3 R11, PT, PT, -R11, 0xbd, RZ ;  /* 0x000000bd0b0b1810 */ /* 0x000fc80007ffe1ff */
[--C-:B------:R-:W-:Y:S02]  /*0a50*/  @P1 SHF.L.U64.HI R15, RZ, R15, R10.reuse ;  /* 0x0000000fff0f1219 */ /* 0x100fe4000001020a */
[-CC-:B------:R-:W-:Y:S02]  /*0a60*/  @P1 SHF.R.U64 R9, RZ, R11.reuse, R10.reuse ;  /* 0x0000000bff091219 */ /* 0x180fe4000000120a */
[----:B------:R-:W-:Y:S02]  /*0a70*/  @P1 SHF.R.U32.HI R10, RZ, R11, R10 ;  /* 0x0000000bff0a1219 */ /* 0x000fe4000001160a */
[----:B------:R-:W-:-:S07]  /*0a80*/  @P1 SHF.R.U32.HI R8, RZ, 0x1f, R15 ;  /* 0x0000001fff081819 */ /* 0x000fce000001160f */
.L_x_12:
[----:B------:R-:W-:Y:S05]  /*0a90*/  BSYNC.RECONVERGENT B1 ;  /* 0x0000000000017941 */ /* 0x000fea0003800200 */
.L_x_11:
[----:B------:R-:W-:Y:S02]  /*0aa0*/  IADD3 R8, P1, PT, R9, R8, RZ ;  /* 0x0000000809087210 */ /* 0x000fe40007f3e0ff */
[----:B------:R-:W-:-:S03]  /*0ab0*/  ISETP.GE.AND P2, PT, R5, RZ, PT ;  /* 0x000000ff0500720c */ /* 0x000fc60003f46270 */
[----:B------:R-:W-:Y:S01]  /*0ac0*/  IMAD.X R7, R10, 0x1, R7, P1 ;  /* 0x000000010a077824 */ /* 0x000fe200008e0607 */
[----:B------:R-:W-:-:S04]  /*0ad0*/  IADD3 R9, P1, PT, RZ, -R8, RZ ;  /* 0x80000008ff097210 */ /* 0x000fc80007f3e0ff */
[----:B------:R-:W-:Y:S01]  /*0ae0*/  SEL R8, R9, R8, !P2 ;  /* 0x0000000809087207 */ /* 0x000fe20005000000 */
[----:B------:R-:W-:-:S03]  /*0af0*/  IMAD.X R10, RZ, RZ, ~R7, P1 ;  /* 0x000000ffff0a7224 */ /* 0x000fc600008e0e07 */
[----:B------:R-:W-:Y:S02]  /*0b00*/  IADD3 R8, P1, PT, R8, 0x1, RZ ;  /* 0x0000000108087810 */ /* 0x000fe40007f3e0ff */
[----:B------:R-:W-:-:S05]  /*0b10*/  SEL R7, R10, R7, !P2 ;  /* 0x000000070a077207 */ /* 0x000fca0005000000 */
[----:B------:R-:W-:-:S04]  /*0b20*/  IMAD.X R9, RZ, RZ, R7, P1 ;  /* 0x000000ffff097224 */ /* 0x000fc800008e0607 */
[----:B------:R1:W2:Y:S03]  /*0b30*/  I2F.S64 R14, R8 ;  /* 0x00000008000e7312 */ /* 0x0002a60000301400 */
.L_x_10:
[----:B------:R-:W-:Y:S05]  /*0b40*/  BSYNC.RECONVERGENT B0 ;  /* 0x0000000000007941 */ /* 0x000fea0003800200 */
.L_x_9:
[----:B------:R-:W-:Y:S01]  /*0b50*/  FSETP.GE.OR P0, PT, |R3|, 9.22337203685477580800e+18, P0 ;  /* 0x5f0000000300780b */ /* 0x000fe20000706600 */
[----:B------:R-:W-:Y:S01]  /*0b60*/  BSSY.RECONVERGENT B0, `(.L_x_13) ;  /* 0x0000022000007945 */ /* 0x000fe20003800200 */
[----:B--2---:R-:W-:Y:S01]  /*0b70*/  FADD R5, -R5, R14 ;  /* 0x0000000e05057221 */ /* 0x004fe20000000100 */
[----:B01----:R-:W-:-:S10]  /*0b80*/  IMAD.MOV.U32 R8, RZ, RZ, -0x21000000 ;  /* 0xdf000000ff087424 */ /* 0x003fd400078e00ff */
[----:B------:R-:W-:Y:S05]  /*0b90*/  @P0 BRA `(.L_x_14) ;  /* 0x0000000000780947 */ /* 0x000fea0003800000 */
[----:B------:R-:W-:Y:S01]  /*0ba0*/  SHF.R.U32.HI R7, RZ, 0x17, R3 ;  /* 0x00000017ff077819 */ /* 0x000fe20000011603 */
[----:B------:R-:W-:Y:S01]  /*0bb0*/  BSSY.RECONVERGENT B1, `(.L_x_15) ;  /* 0x0000012000017945 */ /* 0x000fe20003800200 */
[----:B------:R-:W-:Y:S01]  /*0bc0*/  CS2R R8, SRZ ;  /* 0x0000000000087805 */ /* 0x000fe2000001ff00 */
        /* <DEDUP_REMOVED lines=16> */
.L_x_16:
[----:B------:R-:W-:Y:S05]  /*0cd0*/  BSYNC.RECONVERGENT B1 ;  /* 0x0000000000017941 */ /* 0x000fea0003800200 */
.L_x_15:
        /* <DEDUP_REMOVED lines=9> */
[----:B------:R0:W1:Y:S03]  /*0d70*/  I2F.S64 R8, R8 ;  /* 0x0000000800087312 */ /* 0x0000660000301400 */
.L_x_14:
[----:B------:R-:W-:Y:S05]  /*0d80*/  BSYNC.RECONVERGENT B0 ;  /* 0x0000000000007941 */ /* 0x000fea0003800200 */
.L_x_13:
[CC--:B-----5:R-:W-:Y:S01]  /*0d90*/  VIMNMX.U16x2 R7, PT, PT, R2.reuse, R0.reuse, PT ;  /* 0x0000000002077248 */ /* 0x0e0fe20003fe0200 */
[----:B------:R-:W-:Y:S01]  /*0da0*/  FMUL R5, R5, 0.5 ;  /* 0x3f00000005057820 */ /* 0x000fe20000400000 */
[----:B------:R-:W-:Y:S01]  /*0db0*/  VIMNMX.U16x2 R0, PT, PT, R2, R0, !PT ;  /* 0x0000000002007248 */ /* 0x000fe20007fe0200 */
[----:B-1----:R-:W-:Y:S01]  /*0dc0*/  FADD R8, -R3, R8 ;  /* 0x0000000803087221 */ /* 0x002fe20000000100 */
[----:B------:R-:W-:Y:S01]  /*0dd0*/  PRMT R2, R7, 0x7610, R2 ;  /* 0x0000761007027816 */ /* 0x000fe20000000002 */
[----:B------:R-:W-:Y:S01]  /*0de0*/  BSSY.RECONVERGENT B0, `(.L_x_17) ;  /* 0x0000037000007945 */ /* 0x000fe20003800200 */
[-C--:B------:R-:W-:Y:S01]  /*0df0*/  VIMNMX.U16x2 R7, PT, PT, R6, R4.reuse, !PT ;  /* 0x0000000406077248 */ /* 0x080fe20007fe0200 */
[----:B------:R-:W-:Y:S01]  /*0e00*/  FMUL R8, R8, 0.5 ;  /* 0x3f00000008087820 */ /* 0x000fe20000400000 */
[----:B0-----:R-:W-:Y:S02]  /*0e10*/  VIMNMX.U16x2 R9, PT, PT, R6, R4, PT ;  /* 0x0000000406097248 */ /* 0x001fe40003fe0200 */
[----:B------:R-:W-:Y:S01]  /*0e20*/  PRMT R6, R7, 0x7610, R6 ;  /* 0x0000761007067816 */ /* 0x000fe20000000006 */
[----:B------:R-:W0:Y:S01]  /*0e30*/  I2F.U16 R4, R2 ;  /* 0x0000000200047306 */ /* 0x000e220000101000 */
[----:B------:R-:W-:-:S02]  /*0e40*/  LOP3.LUT R0, R0, 0xffff, RZ, 0xc0, !PT ;  /* 0x0000ffff00007812 */ /* 0x000fc400078ec0ff */
[----:B------:R-:W-:Y:S02]  /*0e50*/  LOP3.LUT R7, R2, 0xffff, RZ, 0xc0, !PT ;  /* 0x0000ffff02077812 */ /* 0x000fe400078ec0ff */
[----:B------:R-:W-:Y:S02]  /*0e60*/  LOP3.LUT R6, R6, 0xffff, RZ, 0xc0, !PT ;  /* 0x0000ffff06067812 */ /* 0x000fe400078ec0ff */
[----:B------:R-:W-:Y:S01]  /*0e70*/  LOP3.LUT R11, R9, 0xffff, RZ, 0xc0, !PT ;  /* 0x0000ffff090b7812 */ /* 0x000fe200078ec0ff */
[----:B------:R-:W1:Y:S01]  /*0e80*/  I2F.U16 R10, R9 ;  /* 0x00000009000a7306 */ /* 0x000e620000101000 */
[----:B------:R-:W-:-:S03]  /*0e90*/  IMAD.IADD R0, R0, 0x1, -R7 ;  /* 0x0000000100007824 */ /* 0x000fc600078e0a07 */
[----:B------:R-:W-:Y:S02]  /*0ea0*/  IMAD.IADD R6, R6, 0x1, -R11 ;  /* 0x0000000106067824 */ /* 0x000fe400078e0a0b */
[----:B------:R-:W-:-:S03]  /*0eb0*/  I2FP.F32.S32 R0, R0 ;  /* 0x0000000000007245 */ /* 0x000fc60000201400 */
[----:B------:R-:W-:Y:S02]  /*0ec0*/  I2FP.F32.S32 R7, R6 ;  /* 0x0000000600077245 */ /* 0x000fe40000201400 */
[----:B0-----:R-:W-:-:S03]  /*0ed0*/  FFMA R0, R5, R0, R4 ;  /* 0x0000000005007223 */ /* 0x001fc60000000004 */
[----:B-1----:R-:W-:-:S03]  /*0ee0*/  FFMA R7, R5, R7, R10 ;  /* 0x0000000705077223 */ /* 0x002fc6000000000a */
[----:B------:R-:W-:Y:S08]  /*0ef0*/  F2I.TRUNC.NTZ R0, R0 ;  /* 0x0000000000007305 */ /* 0x000ff0000020f100 */
[----:B------:R-:W0:Y:S02]  /*0f00*/  F2I.TRUNC.NTZ R7, R7 ;  /* 0x0000000700077305 */ /* 0x000e24000020f100 */
[----:B0-----:R-:W-:-:S02]  /*0f10*/  VIMNMX R2, PT, PT, R0, R7, PT ;  /* 0x0000000700027248 */ /* 0x001fc40003fe0100 */
[----:B------:R-:W-:Y:S02]  /*0f20*/  VIMNMX R5, PT, PT, R0, R7, !PT ;  /* 0x0000000700057248 */ /* 0x000fe40007fe0100 */
[----:B------:R-:W-:Y:S02]  /*0f30*/  I2FP.F32.S32 R3, R2 ;  /* 0x0000000200037245 */ /* 0x000fe40000201400 */
[----:B------:R-:W-:Y:S01]  /*0f40*/  PRMT R0, RZ, 0x7610, R0 ;  /* 0x00007610ff007816 */ /* 0x000fe20000000000 */
[----:B------:R-:W-:-:S05]  /*0f50*/  IMAD.IADD R5, R5, 0x1, -R2 ;  /* 0x0000000105057824 */ /* 0x000fca00078e0a02 */
[----:B------:R-:W-:-:S05]  /*0f60*/  I2FP.F32.S32 R5, R5 ;  /* 0x0000000500057245 */ /* 0x000fca0000201400 */
[----:B------:R-:W-:-:S05]  /*0f70*/  FFMA R5, R8, R5, R3 ;  /* 0x0000000508057223 */ /* 0x000fca0000000003 */
[----:B------:R-:W-:-:S13]  /*0f80*/  FSETP.NAN.AND P0, PT, |R5|, |R5|, PT ;  /* 0x400000050500720b */ /* 0x000fda0003f08200 */
[----:B------:R-:W-:Y:S05]  /*0f90*/  @P0 BRA `(.L_x_18) ;  /* 0x00000000006c0947 */ /* 0x000fea0003800000 */
[----:B------:R-:W-:Y:S01]  /*0fa0*/  FSETP.GE.AND P0, PT, R5, 9.22337203685477580800e+18, PT ;  /* 0x5f0000000500780b */ /* 0x000fe20003f06000 */
[----:B------:R-:W-:-:S12]  /*0fb0*/  IMAD.MOV.U32 R0, RZ, RZ, 0xff ;  /* 0x000000ffff007424 */ /* 0x000fd800078e00ff */
[----:B------:R-:W-:Y:S05]  /*0fc0*/  @P0 BRA `(.L_x_18) ;  /* 0x0000000000600947 */ /* 0x000fea0003800000 */
[----:B------:R-:W-:Y:S02]  /*0fd0*/  FSETP.GTU.AND P0, PT, R5, -9.22337203685477580800e+18, PT ;  /* 0xdf0000000500780b */ /* 0x000fe40003f0c000 */
[----:B------:R-:W-:-:S11]  /*0fe0*/  PRMT R0, RZ, 0x7610, R0 ;  /* 0x00007610ff007816 */ /* 0x000fd60000000000 */
        /* <DEDUP_REMOVED lines=19> */
.L_x_20:
[----:B------:R-:W-:Y:S05]  /*1120*/  BSYNC.RECONVERGENT B1 ;  /* 0x0000000000017941 */ /* 0x000fea0003800200 */
.L_x_19:
[----:B------:R-:W-:-:S04]  /*1130*/  IMAD.IADD R0, R4, 0x1, R3 ;  /* 0x0000000104007824 */ /* 0x000fc800078e0203 */
[----:B------:R-:W-:-:S07]  /*1140*/  @!P1 IMAD.MOV R0, RZ, RZ, -R0 ;  /* 0x000000ffff009224 */ /* 0x000fce00078e0a00 */
.L_x_18:
[----:B------:R-:W-:Y:S05]  /*1150*/  BSYNC.RECONVERGENT B0 ;  /* 0x0000000000007941 */ /* 0x000fea0003800200 */
.L_x_17:
[----:B------:R-:W0:Y:S01]  /*1160*/  LDCU.64 UR4, c[0x0][0x388] ;  /* 0x00007100ff0477ac */ /* 0x000e220008000a00 */
[----:B------:R-:W-:Y:S01]  /*1170*/  IMAD R19, R19, 0x3, R22 ;  /* 0x0000000313137824 */ /* 0x000fe200078e0216 */
[----:B------:R-:W-:Y:S02]  /*1180*/  R2UR UR6, R12 ;  /* 0x000000000c0672ca */ /* 0x000fe400000e0000 */
[----:B------:R-:W-:Y:S02]  /*1190*/  R2UR UR7, R13 ;  /* 0x000000000d0772ca */ /* 0x000fe400000e0000 */
[----:B0-----:R-:W-:-:S04]  /*11a0*/  IADD3 R2, P0, PT, R19, UR4, RZ ;  /* 0x0000000413027c10 */ /* 0x001fc8000ff1e0ff */
[----:B------:R-:W-:-:S07]  /*11b0*/  LEA.HI.X.SX32 R3, R19, UR5, 0x1, P0 ;  /* 0x0000000513037c11 */ /* 0x000fce00080f0eff */
[----:B------:R-:W-:Y:S01]  /*11c0*/  STG.E.U8 desc[UR6][R2.64], R0 ;  /* 0x0000000002007986 */ /* 0x000fe2000c101106 */
[----:B------:R-:W-:Y:S05]  /*11d0*/  EXIT ;  /* 0x000000000000794d */ /* 0x000fea0003800000 */
.L_x_21:
[----:B------:R-:W-:-:S00]  /*11e0*/  BRA `(.L_x_21) ;  /* 0xfffffffc00fc7947 */ /* 0x000fc0000383ffff */
[----:B------:R-:W-:-:S00]  /*11f0*/  NOP ;  /* 0x0000000000007918 */ /* 0x000fc00000000000 */
        /* <DEDUP_REMOVED lines=8> */
.L_x_52:


//--------------------- .text._Z8cuRESIZEPhS_iiiiff --------------------------
	.section	.text._Z8cuRESIZEPhS_iiiiff,"ax",@progbits
	.align	128
        .global         _Z8cuRESIZEPhS_iiiiff
        .type           _Z8cuRESIZEPhS_iiiiff,@function
        .size           _Z8cuRESIZEPhS_iiiiff,(.L_x_53 - _Z8cuRESIZEPhS_iiiiff)
        .other          _Z8cuRESIZEPhS_iiiiff,@"STO_CUDA_ENTRY STV_DEFAULT"
_Z8cuRESIZEPhS_iiiiff:
.text._Z8cuRESIZEPhS_iiiiff:
[----:B------:R-:W0:Y:S01]  /*0000*/  LDC R1, c[0x0][0x37c] ;  /* 0x0000df00ff017b82 */ /* 0x000e220000000800 */
[----:B------:R-:W1:Y:S01]  /*0010*/  S2R R7, SR_TID.X ;  /* 0x0000000000077919 */ /* 0x000e620000002100 */
[----:B------:R-:W2:Y:S06]  /*0020*/  LDCU UR6, c[0x0][0x2fc] ;  /* 0x00005f80ff0677ac */ /* 0x000eac0008000800 */
[----:B------:R-:W1:Y:S01]  /*0030*/  S2UR UR4, SR_CTAID.Y ;  /* 0x00000000000479c3 */ /* 0x000e620000002600 */
[----:B0-----:R-:W-:Y:S01]  /*0040*/  VIADD R1, R1, 0xffffffe0 ;  /* 0xffffffe001017836 */ /* 0x001fe20000000000 */
[----:B------:R-:W0:Y:S01]  /*0050*/  S2R R9, SR_CTAID.X ;  /* 0x0000000000097919 */ /* 0x000e220000002500 */
[----:B------:R-:W3:Y:S01]  /*0060*/  LDCU UR7, c[0x0][0x374] ;  /* 0x00006e80ff0777ac */ /* 0x000ee20008000800 */
[----:B------:R-:W4:Y:S01]  /*0070*/  S2R R3, SR_CTAID.Z ;  /* 0x0000000000037919 */ /* 0x000f220000002700 */
[----:B------:R-:W5:Y:S03]  /*0080*/  LDCU UR36, c[0x0][0x378] ;  /* 0x00006f00ff2477ac */ /* 0x000f660008000800 */
[----:B------:R-:W5:Y:S01]  /*0090*/  LDC.64 R4, c[0x0][0x398] ;  /* 0x0000e600ff047b82 */ /* 0x000f620000000a00 */
[----:B------:R-:W2:Y:S07]  /*00a0*/  LDCU UR5, c[0x0][0x2f8] ;  /* 0x00005f00ff0577ac */ /* 0x000eae0008000800 */
[----:B------:R-:W1:Y:S01]  /*00b0*/  LDC R0, c[0x0][0x360] ;  /* 0x0000d800ff007b82 */ /* 0x000e620000000800 */
[----:B------:R-:W0:Y:S01]  /*00c0*/  LDCU UR8, c[0x0][0x370] ;  /* 0x00006e00ff0877ac */ /* 0x000e220008000800 */
[----:B--2---:R-:W-:Y:S01]  /*00d0*/  IADD3 R32, P1, PT, R1, UR5, RZ ;  /* 0x0000000501207c10 */ /* 0x004fe2000ff3e0ff */
[----:B-----5:R-:W-:-:S04]  /*00e0*/  IMAD R2, R4, UR36, RZ ;  /* 0x0000002404027c24 */ /* 0x020fc8000f8e02ff */
[----:B------:R-:W-:Y:S02]  /*00f0*/  IMAD.X R31, RZ, RZ, UR6, P1 ;  /* 0x00000006ff1f7e24 */ /* 0x000fe400088e06ff */
[----:B------:R-:W-:Y:S02]  /*0100*/  IMAD R2, R2, R5, RZ ;  /* 0x0000000502027224 */ /* 0x000fe400078e02ff */
[----:B-1----:R-:W-:Y:S02]  /*0110*/  IMAD R0, R0, UR4, R7 ;  /* 0x0000000400007c24 */ /* 0x002fe4000f8e0207 */
[----:B---3--:R-:W-:Y:S02]  /*0120*/  IMAD R7, R2, UR7, RZ ;  /* 0x0000000702077c24 */ /* 0x008fe4000f8e02ff */
[----:B0-----:R-:W-:-:S04]  /*0130*/  IMAD R0, R0, UR8, R9 ;  /* 0x0000000800007c24 */ /* 0x001fc8000f8e0209 */
[----:B----4-:R-:W-:Y:S01]  /*0140*/  IMAD R34, R0, UR36, R3 ;  /* 0x0000002400227c24 */ /* 0x010fe2000f8e0203 */
[----:B------:R-:W-:-:S04]  /*0150*/  SHF.R.S32.HI R0, RZ, 0x1f, R7 ;  /* 0x0000001fff007819 */ /* 0x000fc80000011407 */
[----:B------:R-:W-:-:S04]  /*0160*/  ISETP.GE.U32.AND P0, PT, R34, R7, PT ;  /* 0x000000072200720c */ /* 0x000fc80003f06070 */
[----:B------:R-:W-:-:S13]  /*0170*/  ISETP.GE.AND.EX P0, PT, RZ, R0, PT, P0 ;  /* 0x00000000ff00720c */ /* 0x000fda0003f06300 */
[----:B------:R-:W-:Y:S05]  /*0180*/  @P0 EXIT ;  /* 0x000000000000094d */ /* 0x000fea0003800000 */
[-C--:B------:R-:W-:Y:S01]  /*0190*/  IABS R9, R2.reuse ;  /* 0x0000000200097213 */ /* 0x080fe20000000000 */
[----:B------:R-:W-:Y:S01]  /*01a0*/  IMAD R0, R5, UR36, RZ ;  /* 0x0000002405007c24 */ /* 0x000fe2000f8e02ff */
[----:B------:R-:W-:Y:S01]  /*01b0*/  IABS R12, R2 ;  /* 0x00000002000c7213 */ /* 0x000fe20000000000 */
[----:B------:R-:W0:Y:S01]  /*01c0*/  LDCU.64 UR6, c[0x0][0x3a0] ;  /* 0x00007400ff0677ac */ /* 0x000e220008000a00 */
[----:B------:R-:W1:Y:S01]  /*01d0*/  I2F.RP R8, R9 ;  /* 0x0000000900087306 */ /* 0x000e620000209400 */
[----:B------:R-:W-:Y:S01]  /*01e0*/  ISETP.GE.AND P2, PT, R34, RZ, PT ;  /* 0x000000ff2200720c */ /* 0x000fe20003f46270 */
[----:B------:R-:W-:Y:S01]  /*01f0*/  BSSY.RECONVERGENT B0, `(.L_x_22) ;  /* 0x000006b000007945 */ /* 0x000fe20003800200 */
[----:B------:R-:W-:-:S05]  /*0200*/  IABS R4, R0 ;  /* 0x0000000000047213 */ /* 0x000fca0000000000 */
[----:B------:R-:W2:Y:S08]  /*0210*/  I2F.RP R5, R4 ;  /* 0x0000000400057306 */ /* 0x000eb00000209400 */
[----:B-1----:R-:W1:Y:S08]  /*0220*/  MUFU.RCP R8, R8 ;  /* 0x0000000800087308 */ /* 0x002e700000001000 */
[----:B--2---:R-:W-:Y:S08]  /*0230*/  MUFU.RCP R5, R5 ;  /* 0x0000000500057308 */ /* 0x004ff00000001000 */
[----:B0-----:R-:W-:Y:S01]  /*0240*/  F2F.F64.F32 R22, UR6 ;  /* 0x0000000600167d10 */ /* 0x001fe20008201800 */
[----:B-1----:R-:W-:-:S02]  /*0250*/  VIADD R6, R8, 0xffffffe ;  /* 0x0ffffffe08067836 */ /* 0x002fc40000000000 */
[----:B------:R-:W-:-:S05]  /*0260*/  IMAD.MOV R8, RZ, RZ, -R12 ;  /* 0x000000ffff087224 */ /* 0x000fca00078e0a0c */
[----:B------:R0:W1:Y:S02]  /*0270*/  F2I.FTZ.U32.TRUNC.NTZ R7, R6 ;  /* 0x0000000600077305 */ /* 0x000064000021f000 */
[----:B0-----:R-:W-:Y:S02]  /*0280*/  IMAD.MOV.U32 R6, RZ, RZ, RZ ;  /* 0x000000ffff067224 */ /* 0x001fe400078e00ff */
[----:B-1----:R-:W-:-:S04]  /*0290*/  IMAD.MOV R10, RZ, RZ, -R7 ;  /* 0x000000ffff0a7224 */ /* 0x002fc800078e0a07 */
[----:B------:R-:W-:Y:S01]  /*02a0*/  IMAD R11, R10, R9, RZ ;  /* 0x000000090a0b7224 */ /* 0x000fe200078e02ff */
[----:B------:R-:W-:-:S03]  /*02b0*/  IABS R10, R34 ;  /* 0x00000022000a7213 */ /* 0x000fc60000000000 */
[----:B------:R-:W-:-:S04]  /*02c0*/  IMAD.HI.U32 R6, R7, R11, R6 ;  /* 0x0000000b07067227 */ /* 0x000fc800078e0006 */
[----:B------:R-:W-:-:S04]  /*02d0*/  IMAD.MOV.U32 R7, RZ, RZ, R10 ;  /* 0x000000ffff077224 */ /* 0x000fc800078e000a */
[----:B------:R-:W-:-:S04]  /*02e0*/  IMAD.HI.U32 R6, R6, R7, RZ ;  /* 0x0000000706067227 */ /* 0x000fc800078e00ff */
[----:B------:R-:W-:Y:S01]  /*02f0*/  IMAD R6, R6, R8, R7 ;  /* 0x0000000806067224 */ /* 0x000fe200078e0207 */
[----:B------:R-:W-:Y:S01]  /*0300*/  IABS R8, R0 ;  /* 0x0000000000087213 */ /* 0x000fe20000000000 */
[----:B------:R-:W-:-:S03]  /*0310*/  VIADD R7, R5, 0xffffffe ;  /* 0x0ffffffe05077836 */ /* 0x000fc60000000000 */
[----:B------:R-:W-:Y:S01]  /*0320*/  ISETP.GT.U32.AND P0, PT, R9, R6, PT ;  /* 0x000000060900720c */ /* 0x000fe20003f04070 */
[----:B------:R-:W-:Y:S02]  /*0330*/  IMAD.MOV R8, RZ, RZ, -R8 ;  /* 0x000000ffff087224 */ /* 0x000fe400078e0a08 */
[----:B------:R-:W0:Y:S10]  /*0340*/  F2I.FTZ.U32.TRUNC.NTZ R7, R7 ;  /* 0x0000000700077305 */ /* 0x000e34000021f000 */
[----:B------:R-:W-:Y:S01]  /*0350*/  @!P0 IMAD.IADD R6, R6, 0x1, -R9 ;  /* 0x0000000106068824 */ /* 0x000fe200078e0a09 */
[----:B------:R-:W-:-:S04]  /*0360*/  ISETP.NE.AND P0, PT, R2, RZ, PT ;  /* 0x000000ff0200720c */ /* 0x000fc80003f05270 */
[----:B------:R-:W-:Y:S01]  /*0370*/  ISETP.GT.U32.AND P1, PT, R9, R6, PT ;  /* 0x000000060900720c */ /* 0x000fe20003f24070 */
[----:B0-----:R-:W-:-:S04]  /*0380*/  IMAD.MOV R5, RZ, RZ, -R7 ;  /* 0x000000ffff057224 */ /* 0x001fc800078e0a07 */
[----:B------:R-:W-:-:S08]  /*0390*/  IMAD R5, R5, R4, RZ ;  /* 0x0000000405057224 */ /* 0x000fd000078e02ff */
[----:B------:R-:W-:-:S04]  /*03a0*/  @!P1 IMAD.IADD R6, R6, 0x1, -R9 ;  /* 0x0000000106069824 */ /* 0x000fc800078e0a09 */
[----:B------:R-:W-:Y:S02]  /*03b0*/  IMAD.MOV.U32 R11, RZ, RZ, R6 ;  /* 0x000000ffff0b7224 */ /* 0x000fe400078e0006 */
[----:B------:R-:W-:Y:S02]  /*03c0*/  IMAD.MOV.U32 R6, RZ, RZ, RZ ;  /* 0x000000ffff067224 */ /* 0x000fe400078e00ff */
[----:B------:R-:W-:Y:S01]  /*03d0*/  @!P2 IMAD.MOV R11, RZ, RZ, -R11 ;  /* 0x000000ffff0ba224 */ /* 0x000fe200078e0a0b */
[----:B------:R-:W-:Y:S01]  /*03e0*/  @!P0 LOP3.LUT R11, RZ, R2, RZ, 0x33, !PT ;  /* 0x00000002ff0b8212 */ /* 0x000fe200078e33ff */
[----:B------:R-:W-:Y:S02]  /*03f0*/  IMAD.HI.U32 R6, R7, R5, R6 ;  /* 0x0000000507067227 */ /* 0x000fe400078e0006 */
[----:B------:R-:W0:Y:S01]  /*0400*/  I2F.U32.RP R7, UR36 ;  /* 0x0000002400077d06 */ /* 0x000e220008209000 */
[----:B------:R-:W-:-:S05]  /*0410*/  IABS R2, R11 ;  /* 0x0000000b00027213 */ /* 0x000fca0000000000 */
[----:B------:R-:W-:Y:S02]  /*0420*/  IMAD.MOV.U32 R5, RZ, RZ, R2 ;  /* 0x000000ffff057224 */ /* 0x000fe400078e0002 */
[----:B------:R-:W-:Y:S02]  /*0430*/  IMAD.MOV.U32 R2, RZ, RZ, R8 ;  /* 0x000000ffff027224 */ /* 0x000fe400078e0008 */
[----:B------:R-:W-:-:S04]  /*0440*/  IMAD.HI.U32 R27, R6, R5, RZ ;  /* 0x00000005061b7227 */ /* 0x000fc800078e00ff */
[----:B------:R-:W-:Y:S01]  /*0450*/  IMAD R5, R27, R2, R5 ;  /* 0x000000021b057224 */ /* 0x000fe200078e0205 */
[----:B0-----:R-:W0:Y:S01]  /*0460*/  MUFU.RCP R7, R7 ;  /* 0x0000000700077308 */ /* 0x001e220000001000 */
[----:B------:R-:W-:-:S03]  /*0470*/  LOP3.LUT R2, R11, R0, RZ, 0x3c, !PT ;  /* 0x000000000b027212 */ /* 0x000fc600078e3cff */
[----:B------:R-:W-:Y:S02]  /*0480*/  ISETP.GT.U32.AND P2, PT, R4, R5, PT ;  /* 0x000000050400720c */ /* 0x000fe40003f44070 */
[----:B------:R-:W-:-:S11]  /*0490*/  ISETP.GE.AND P1, PT, R2, RZ, PT ;  /* 0x000000ff0200720c */ /* 0x000fd60003f26270 */
[----:B------:R-:W-:Y:S02]  /*04a0*/  @!P2 IMAD.IADD R5, R5, 0x1, -R4 ;  /* 0x000000010505a824 */ /* 0x000fe400078e0a04 */
[----:B0-----:R-:W-:Y:S02]  /*04b0*/  VIADD R6, R7, 0xffffffe ;  /* 0x0ffffffe07067836 */ /* 0x001fe40000000000 */
[----:B------:R-:W-:Y:S01]  /*04c0*/  @!P2 VIADD R27, R27, 0x1 ;  /* 0x000000011b1ba836 */ /* 0x000fe20000000000 */
[----:B------:R-:W-:Y:S01]  /*04d0*/  ISETP.GE.U32.AND P0, PT, R5, R4, PT ;  /* 0x000000040500720c */ /* 0x000fe20003f06070 */
[----:B------:R-:W-:Y:S01]  /*04e0*/  IMAD.MOV.U32 R4, RZ, RZ, RZ ;  /* 0x000000ffff047224 */ /* 0x000fe200078e00ff */
[----:B------:R-:W0:Y:S01]  /*04f0*/  F2I.FTZ.U32.TRUNC.NTZ R5, R6 ;  /* 0x0000000600057305 */ /* 0x000e22000021f000 */
[----:B------:R-:W-:-:S10]  /*0500*/  ISETP.NE.AND P2, PT, R0, RZ, PT ;  /* 0x000000ff0000720c */ /* 0x000fd40003f45270 */
[----:B------:R-:W-:Y:S02]  /*0510*/  @P0 VIADD R27, R27, 0x1 ;  /* 0x000000011b1b0836 */ /* 0x000fe40000000000 */
[----:B0-----:R-:W-:Y:S02]  /*0520*/  IMAD.MOV R9, RZ, RZ, -R5 ;  /* 0x000000ffff097224 */ /* 0x001fe400078e0a05 */
[----:B------:R-:W-:Y:S01]  /*0530*/  @!P1 IMAD.MOV R27, RZ, RZ, -R27 ;  /* 0x000000ffff1b9224 */ /* 0x000fe200078e0a1b */
[----:B------:R-:W-:Y:S01]  /*0540*/  @!P2 LOP3.LUT R27, RZ, R0, RZ, 0x33, !PT ;  /* 0x00000000ff1ba212 */ /* 0x000fe200078e33ff */
[----:B------:R-:W-:Y:S01]  /*0550*/  IMAD R9, R9, UR36, RZ ;  /* 0x0000002409097c24 */ /* 0x000fe2000f8e02ff */
[----:B------:R-:W-:-:S03]  /*0560*/  ISETP.NE.U32.AND P2, PT, RZ, UR36, PT ;  /* 0x00000024ff007c0c */ /* 0x000fc6000bf45070 */
[----:B------:R-:W-:Y:S02]  /*0570*/  IMAD.MOV R7, RZ, RZ, -R27 ;  /* 0x000000ffff077224 */ /* 0x000fe400078e0a1b */
[----:B------:R-:W-:-:S04]  /*0580*/  IMAD.HI.U32 R5, R5, R9, R4 ;  /* 0x0000000905057227 */ /* 0x000fc800078e0004 */
[----:B------:R-:W-:Y:S02]  /*0590*/  IMAD R0, R0, R7, R11 ;  /* 0x0000000700007224 */ /* 0x000fe400078e020b */
[----:B------:R-:W-:Y:S02]  /*05a0*/  F2F.F64.F32 R6, UR7 ;  /* 0x0000000700067d10 */ /* 0x000fe40008201800 */
[----:B------:R-:W-:-:S04]  /*05b0*/  IMAD.HI.U32 R29, R5, R0, RZ ;  /* 0x00000000051d7227 */ /* 0x000fc800078e00ff */
[----:B------:R-:W-:-:S04]  /*05c0*/  IMAD.MOV R5, RZ, RZ, -R29 ;  /* 0x000000ffff057224 */ /* 0x000fc800078e0a1d */
[----:B------:R-:W-:Y:S02]  /*05d0*/  IMAD R0, R5, UR36, R0 ;  /* 0x0000002405007c24 */ /* 0x000fe4000f8e0200 */
[----:B------:R-:W0:Y:S03]  /*05e0*/  I2F.F64 R4, R27 ;  /* 0x0000001b00047312 */ /* 0x000e260000201c00 */
[----:B------:R-:W-:Y:S01]  /*05f0*/  ISETP.GE.U32.AND P0, PT, R0, UR36, PT ;  /* 0x0000002400007c0c */ /* 0x000fe2000bf06070 */
[----:B0-----:R-:W-:-:S12]  /*0600*/  DADD R4, R4, 0.5 ;  /* 0x3fe0000004047429 */ /* 0x001fd80000000000 */
[----:B------:R-:W-:Y:S02]  /*0610*/  @P0 VIADD R0, R0, -UR36 ;  /* 0x8000002400000c36 */ /* 0x000fe40008000000 */
[----:B------:R-:W-:-:S03]  /*0620*/  @P0 VIADD R29, R29, 0x1 ;  /* 0x000000011d1d0836 */ /* 0x000fc60000000000 */
[----:B------:R-:W-:Y:S01]  /*0630*/  ISETP.GE.U32.AND P1, PT, R0, UR36, PT ;  /* 0x0000002400007c0c */ /* 0x000fe2000bf26070 */
[----:B------:R-:W-:Y:S01]  /*0640*/  IMAD.MOV.U32 R0, RZ, RZ, -0x1 ;  /* 0xffffffffff007424 */ /* 0x000fe200078e00ff */
[----:B------:R-:W-:-:S06]  /*0650*/  DMUL R4, R22, R4 ;  /* 0x0000000416047228 */ /* 0x000fcc0000000000 */
[----:B------:R-:W0:Y:S05]  /*0660*/  F2F.F32.F64 R30, R4 ;  /* 0x00000004001e7310 */ /* 0x000e2a0000301000 */
[----:B------:R-:W-:Y:S01]  /*0670*/  @P1 VIADD R29, R29, 0x1 ;  /* 0x000000011d1d1836 */ /* 0x000fe20000000000 */
[----:B------:R-:W-:-:S04]  /*0680*/  @!P2 LOP3.LUT R29, RZ, UR36, RZ, 0x33, !PT ;  /* 0x00000024ff1dac12 */ /* 0x000fc8000f8e33ff */
[----:B------:R-:W1:Y:S01]  /*0690*/  I2F.F64.U32 R8, R29 ;  /* 0x0000001d00087312 */ /* 0x000e620000201800 */
[----:B0-----:R-:W-:Y:S01]  /*06a0*/  FSETP.NAN.AND P0, PT, |R30|, |R30|, PT ;  /* 0x4000001e1e00720b */ /* 0x001fe20003f08200 */
[----:B-1----:R-:W-:-:S08]  /*06b0*/  DADD R8, R8, 0.5 ;  /* 0x3fe0000008087429 */ /* 0x002fd00000000000 */
[----:B------:R-:W-:-:S06]  /*06c0*/  DMUL R6, R6, R8 ;  /* 0x0000000806067228 */ /* 0x000fcc0000000000 */
[----:B------:R0:W1:Y:S01]  /*06d0*/  F2F.F32.F64 R33, R6 ;  /* 0x0000000600217310 */ /* 0x0000620000301000 */
        /* <DEDUP_REMOVED lines=11> */
[----:B0-----:R-:W-:-:S04]  /*0790*/  LOP3.LUT R6, R0, 0xff, RZ, 0xc0, !PT ;  /* 0x000000ff00067812 */ /* 0x001fc800078ec0ff */
        /* <DEDUP_REMOVED lines=12> */
.L_x_25:
[----:B------:R-:W-:Y:S05]  /*0860*/  BSYNC.RECONVERGENT B1 ;  /* 0x0000000000017941 */ /* 0x000fea0003800200 */
.L_x_24:
[----:B------:R-:W-:-:S04]  /*0870*/  IMAD.IADD R0, R5, 0x1, R4 ;  /* 0x0000000105007824 */ /* 0x000fc800078e0204 */
[----:B------:R-:W-:-:S04]  /*0880*/  @!P1 IMAD.MOV R0, RZ, RZ, -R0 ;  /* 0x000000ffff009224 */ /* 0x000fc800078e0a00 */
[----:B------:R-:W-:-:S07]  /*0890*/  VIADD R0, R0, 0xffffffff ;  /* 0xffffffff00007836 */ /* 0x000fce0000000000 */
.L_x_23:
[----:B------:R-:W-:Y:S05]  /*08a0*/  BSYNC.RECONVERGENT B0 ;  /* 0x0000000000007941 */ /* 0x000fea0003800200 */
.L_x_22:
[----:B-1----:R-:W-:Y:S01]  /*08b0*/  FSETP.NAN.AND P0, PT, |R33|, |R33|, PT ;  /* 0x400000212100720b */ /* 0x002fe20003f08200 */
        /* <DEDUP_REMOVED lines=13> */
[----:B0-----:R-:W-:Y:S01]  /*0990*/  LOP3.LUT R6, R2, 0xff, RZ, 0xc0, !PT ;  /* 0x000000ff02067812 */ /* 0x001fe200078ec0ff */
        /* <DEDUP_REMOVED lines=13> */
.L_x_29:
[----:B------:R-:W-:Y:S05]  /*0a70*/  BSYNC.RECONVERGENT B1 ;  /* 0x0000000000017941 */ /* 0x000fea0003800200 */
.L_x_28:
[----:B------:R-:W-:-:S04]  /*0a80*/  IMAD.IADD R28, R5, 0x1, R28 ;  /* 0x00000001051c7824 */ /* 0x000fc800078e021c */
[----:B------:R-:W-:-:S04]  /*0a90*/  @!P1 IMAD.MOV R28, RZ, RZ, -R28 ;  /* 0x000000ffff1c9224 */ /* 0x000fc800078e0a1c */
[----:B------:R-:W-:-:S07]  /*0aa0*/  VIADD R28, R28, 0xffffffff ;  /* 0xffffffff1c1c7836 */ /* 0x000fce0000000000 */
.L_x_27:
[----:B------:R-:W-:Y:S05]  /*0ab0*/  BSYNC.RECONVERGENT B0 ;  /* 0x0000000000007941 */ /* 0x000fea0003800200 */
.L_x_26:
[----:B------:R-:W1:Y:S01]  /*0ac0*/  LDC.64 R8, c[0x0][0x390] ;  /* 0x0000e400ff087b82 */ /* 0x000e620000000a00 */
[----:B------:R-:W-:Y:S01]  /*0ad0*/  UIMAD UR4, UR4, UR36, URZ ;  /* 0x00000024040472a4 */ /* 0x000fe2000f8e02ff */
[----:B------:R-:W-:Y:S01]  /*0ae0*/  VIMNMX R26, PT, PT, RZ, R0, !PT ;  /* 0x00000000ff1a7248 */ /* 0x000fe20007fe0100 */
[----:B------:R-:W-:Y:S01]  /*0af0*/  BSSY.RECONVERGENT B6, `(.L_x_30) ;  /* 0x0000027000067945 */ /* 0x000fe20003800200 */
[----:B------:R-:W-:Y:S02]  /*0b00*/  VIMNMX R28, PT, PT, RZ, R28, !PT ;  /* 0x0000001cff1c7248 */ /* 0x000fe40007fe0100 */
[----:B------:R-:W-:-:S03]  /*0b10*/  ISETP.GE.AND P0, PT, R0, 0x438, PT ;  /* 0x000004380000780c */ /* 0x000fc60003f06270 */
[----:B------:R-:W-:Y:S02]  /*0b20*/  IMAD R2, R28, UR36, RZ ;  /* 0x000000241c027c24 */ /* 0x000fe4000f8e02ff */
[----:B-1----:R-:W-:Y:S02]  /*0b30*/  IMAD R8, R8, UR4, RZ ;  /* 0x0000000408087c24 */ /* 0x002fe4000f8e02ff */
[----:B------:R-:W-:Y:S02]  /*0b40*/  IMAD R17, R9, UR36, RZ ;  /* 0x0000002409117c24 */ /* 0x000fe4000f8e02ff */
[----:B------:R-:W-:Y:S02]  /*0b50*/  IMAD R8, R8, R9, RZ ;  /* 0x0000000908087224 */ /* 0x000fe400078e02ff */
[----:B------:R-:W-:-:S05]  /*0b60*/  IMAD R9, R26, R17, RZ ;  /* 0x000000111a097224 */ /* 0x000fca00078e02ff */
[----:B------:R-:W-:-:S05]  /*0b70*/  IADD3 R19, PT, PT, R3, R9, R8 ;  /* 0x0000000903137210 */ /* 0x000fca0007ffe008 */
[----:B------:R-:W-:-:S05]  /*0b80*/  IMAD.IADD R18, R2, 0x1, R19 ;  /* 0x0000000102127824 */ /* 0x000fca00078e0213 */
[----:B------:R-:W-:Y:S02]  /*0b90*/  ISETP.LT.U32.OR P0, PT, R18, R9, !P0 ;  /* 0x000000091200720c */ /* 0x000fe40004701470 */
[----:B------:R-:W-:-:S11]  /*0ba0*/  SHF.R.S32.HI R19, RZ, 0x1f, R18 ;  /* 0x0000001fff137819 */ /* 0x000fd60000011412 */
[----:B------:R-:W-:Y:S05]  /*0bb0*/  @P0 BRA `(.L_x_31) ;  /* 0x0000000000680947 */ /* 0x000fea0003800000 */
[----:B------:R-:W-:Y:S01]  /*0bc0*/  MOV R0, 0x0 ;  /* 0x0000000000007802 */ /* 0x000fe20000000f00 */
[----:B------:R1:W-:Y:S01]  /*0bd0*/  STL.64 [R1], R8 ;  /* 0x0000000801007387 */ /* 0x0003e20000100a00 */
[----:B------:R-:W2:Y:S01]  /*0be0*/  LDCU.64 UR4, c[0x4][0x10] ;  /* 0x01000200ff0477ac */ /* 0x000ea20008000a00 */
[----:B0-----:R-:W-:Y:S01]  /*0bf0*/  IMAD.MOV.U32 R6, RZ, RZ, R32 ;  /* 0x000000ffff067224 */ /* 0x001fe200078e0020 */
[----:B------:R1:W0:Y:S01]  /*0c00*/  LDC.64 R10, c[0x4][R0] ;  /* 0x01000000000a7b82 */ /* 0x0002220000000a00 */
[----:B------:R1:W-:Y:S01]  /*0c10*/  STL.64 [R1+0x8], R2 ;  /* 0x0000080201007387 */ /* 0x0003e20000100a00 */
[----:B------:R-:W-:-:S03]  /*0c20*/  IMAD.MOV.U32 R7, RZ, RZ, R31 ;  /* 0x000000ffff077224 */ /* 0x000fc600078e001f */
[----:B------:R1:W-:Y:S01]  /*0c30*/  STL.64 [R1+0x10], R18 ;  /* 0x0000101201007387 */ /* 0x0003e20000100a00 */
[----:B--2---:R-:W-:Y:S02]  /*0c40*/  IMAD.U32 R4, RZ, RZ, UR4 ;  /* 0x00000004ff047e24 */ /* 0x004fe4000f8e00ff */
[----:B-1----:R-:W-:-:S07]  /*0c50*/  IMAD.U32 R5, RZ, RZ, UR5 ;  /* 0x00000005ff057e24 */ /* 0x002fce000f8e00ff */
[----:B------:R-:W-:-:S07]  /*0c60*/  LEPC R20, `(.L_x_32) ;  /* 0x000000001014794e */ /* 0x000fce0000000000 */
[----:B0-----:R-:W-:Y:S05]  /*0c70*/  CALL.ABS.NOINC R10 ;  /* 0x000000000a007343 */ /* 0x001fea0003c00000 */
.L_x_32:
[----:B------:R-:W0:Y:S01]  /*0c80*/  F2F.F64.F32 R2, R30 ;  /* 0x0000001e00027310 */ /* 0x000e220000201800 */
[----:B------:R-:W-:Y:S01]  /*0c90*/  MOV R8, 0x0 ;  /* 0x0000000000087802 */ /* 0x000fe20000000f00 */
[----:B------:R1:W-:Y:S01]  /*0ca0*/  STL.64 [R1+0x10], R22 ;  /* 0x0000101601007387 */ /* 0x0003e20000100a00 */
[----:B------:R-:W2:Y:S01]  /*0cb0*/  LDCU.64 UR4, c[0x4][0x18] ;  /* 0x01000300ff0477ac */ /* 0x000ea20008000a00 */
[----:B------:R-:W-:Y:S02]  /*0cc0*/  IMAD.MOV.U32 R6, RZ, RZ, R32 ;  /* 0x000000ffff067224 */ /* 0x000fe400078e0020 */
[----:B------:R1:W-:Y:S01]  /*0cd0*/  STL [R1], R26 ;  /* 0x0000001a01007387 */ /* 0x0003e20000100800 */
[----:B------:R-:W3:Y:S01]  /*0ce0*/  LDC.64 R8, c[0x4][R8] ;  /* 0x0100000008087b82 */ /* 0x000ee20000000a00 */
[----:B------:R-:W-:Y:S02]  /*0cf0*/  IMAD.MOV.U32 R7, RZ, RZ, R31 ;  /* 0x000000ffff077224 */ /* 0x000fe400078e001f */
[----:B------:R1:W-:Y:S04]  /*0d00*/  STL [R1+0x18], R27 ;  /* 0x0000181b01007387 */ /* 0x0003e80000100800 */
[----:B0-----:R1:W-:Y:S01]  /*0d10*/  STL.64 [R1+0x8], R2 ;  /* 0x0000080201007387 */ /* 0x0013e20000100a00 */
[----:B--2---:R-:W-:-:S02]  /*0d20*/  IMAD.U32 R4, RZ, RZ, UR4 ;  /* 0x00000004ff047e24 */ /* 0x004fc4000f8e00ff */
[----:B------:R-:W-:-:S07]  /*0d30*/  IMAD.U32 R5, RZ, RZ, UR5 ;  /* 0x00000005ff057e24 */ /* 0x000fce000f8e00ff */
[----:B------:R-:W-:-:S07]  /*0d40*/  LEPC R20, `(.L_x_31) ;  /* 0x000000001014794e */ /* 0x000fce0000000000 */
[----:B-1-3--:R-:W-:Y:S05]  /*0d50*/  CALL.ABS.NOINC R8 ;  /* 0x0000000008007343 */ /* 0x00afea0003c00000 */
.L_x_31:
[----:B------:R-:W-:Y:S05]  /*0d60*/  BSYNC.RECONVERGENT B6 ;  /* 0x0000000000067941 */ /* 0x000fea0003800200 */
.L_x_30:
[----:B------:R-:W-:Y:S01]  /*0d70*/  MOV R2, 0x0 ;  /* 0x0000000000027802 */ /* 0x000fe20000000f00 */
[----:B------:R1:W-:Y:S01]  /*0d80*/  STL [R1], R27 ;  /* 0x0000001b01007387 */ /* 0x0003e20000100800 */
[----:B------:R-:W2:Y:S01]  /*0d90*/  LDCU.64 UR4, c[0x4][0x20] ;  /* 0x01000400ff0477ac */ /* 0x000ea20008000a00 */
[----:B0-----:R-:W-:Y:S01]  /*0da0*/  IMAD.MOV.U32 R6, RZ, RZ, R32 ;  /* 0x000000ffff067224 */ /* 0x001fe200078e0020 */
[----:B------:R1:W0:Y:S01]  /*0db0*/  LDC.64 R8, c[0x4][R2] ;  /* 0x0100000002087b82 */ /* 0x0002220000000a00 */
[----:B------:R-:W-:Y:S02]  /*0dc0*/  IMAD.MOV.U32 R7, RZ, RZ, R31 ;  /* 0x000000ffff077224 */ /* 0x000fe400078e001f */
[----:B--2---:R-:W-:Y:S02]  /*0dd0*/  IMAD.U32 R4, RZ, RZ, UR4 ;  /* 0x00000004ff047e24 */ /* 0x004fe4000f8e00ff */
[----:B-1----:R-:W-:-:S07]  /*0de0*/  IMAD.U32 R5, RZ, RZ, UR5 ;  /* 0x00000005ff057e24 */ /* 0x002fce000f8e00ff */
[----:B------:R-:W-:-:S07]  /*0df0*/  LEPC R20, `(.L_x_33) ;  /* 0x000000001014794e */ /* 0x000fce0000000000 */
[----:B0-----:R-:W-:Y:S05]  /*0e00*/  CALL.ABS.NOINC R8 ;  /* 0x0000000008007343 */ /* 0x001fea0003c00000 */
.L_x_33:
[----:B------:R-:W0:Y:S01]  /*0e10*/  LDCU.64 UR4, c[0x0][0x380] ;  /* 0x00007000ff0477ac */ /* 0x000e220008000a00 */
[----:B------:R-:W1:Y:S01]  /*0e20*/  LDC.64 R36, c[0x0][0x358] ;  /* 0x0000d600ff247b82 */ /* 0x000e620000000a00 */
[----:B------:R-:W-:Y:S01]  /*0e30*/  BSSY.RECONVERGENT B6, `(.L_x_34) ;  /* 0x000002b000067945 */ /* 0x000fe20003800200 */
[----:B0-----:R-:W-:-:S04]  /*0e40*/  IADD3 R24, P0, PT, R18, UR4, RZ ;  /* 0x0000000412187c10 */ /* 0x001fc8000ff1e0ff */
[----:B------:R-:W-:Y:S02]  /*0e50*/  IADD3.X R25, PT, PT, R19, UR5, RZ, P0, !PT ;  /* 0x0000000513197c10 */ /* 0x000fe400087fe4ff */
[C---:B------:R-:W-:Y:S02]  /*0e60*/  IADD3 R22, P1, PT, R17.reuse, R24, RZ ;  /* 0x0000001811167210 */ /* 0x040fe40007f3e0ff */
[----:B------:R-:W-:Y:S02]  /*0e70*/  IADD3 R18, P0, PT, R24, UR36, RZ ;  /* 0x0000002418127c10 */ /* 0x000fe4000ff1e0ff */
[----:B------:R-:W-:Y:S02]  /*0e80*/  LEA.HI.X.SX32 R23, R17, R25, 0x1, P1 ;  /* 0x0000001911177211 */ /* 0x000fe400008f0eff */
[----:B------:R-:W-:Y:S01]  /*0e90*/  ISETP.GE.AND P1, PT, R27, 0x259, PT ;  /* 0x000002591b00780c */ /* 0x000fe20003f26270 */
[----:B------:R-:W-:Y:S01]  /*0ea0*/  IMAD.X R19, RZ, RZ, R25, P0 ;  /* 0x000000ffff137224 */ /* 0x000fe200000e0619 */
[----:B------:R-:W-:-:S05]  /*0eb0*/  IADD3 R16, P2, PT, R22, UR36, RZ ;  /* 0x0000002416107c10 */ /* 0x000fca000ff5e0ff */
[----:B------:R-:W-:-:S06]  /*0ec0*/  IMAD.X R17, RZ, RZ, R23, P2 ;  /* 0x000000ffff117224 */ /* 0x000fcc00010e0617 */
[----:B------:R-:W-:Y:S05]  /*0ed0*/  @!P1 BRA `(.L_x_35) ;  /* 0x0000000000809947 */ /* 0x000fea0003800000 */
[----:B------:R0:W-:Y:S01]  /*0ee0*/  STL.64 [R1], R26 ;  /* 0x0000001a01007387 */ /* 0x0001e20000100a00 */
[----:B------:R0:W2:Y:S01]  /*0ef0*/  LDC.64 R8, c[0x4][R2] ;  /* 0x0100000002087b82 */ /* 0x0000a20000000a00 */
[----:B------:R-:W3:Y:S01]  /*0f00*/  LDCU.64 UR4, c[0x4][0x28] ;  /* 0x01000500ff0477ac */ /* 0x000ee20008000a00 */
[----:B------:R-:W-:Y:S01]  /*0f10*/  IMAD.MOV.U32 R6, RZ, RZ, R32 ;  /* 0x000000ffff067224 */ /* 0x000fe200078e0020 */
[----:B------:R0:W-:Y:S01]  /*0f20*/  STL.64 [R1+0x8], R28 ;  /* 0x0000081c01007387 */ /* 0x0001e20000100a00 */
[----:B------:R-:W-:Y:S02]  /*0f30*/  IMAD.MOV.U32 R7, RZ, RZ, R31 ;  /* 0x000000ffff077224 */ /* 0x000fe400078e001f */
[----:B---3--:R-:W-:Y:S02]  /*0f40*/  IMAD.U32 R4, RZ, RZ, UR4 ;  /* 0x00000004ff047e24 */ /* 0x008fe4000f8e00ff */
[----:B0-----:R-:W-:-:S07]  /*0f50*/  IMAD.U32 R5, RZ, RZ, UR5 ;  /* 0x00000005ff057e24 */ /* 0x001fce000f8e00ff */
[----:B------:R-:W-:-:S07]  /*0f60*/  LEPC R20, `(.L_x_36) ;  /* 0x000000001014794e */ /* 0x000fce0000000000 */
[----:B-12---:R-:W-:Y:S05]  /*0f70*/  CALL.ABS.NOINC R8 ;  /* 0x0000000008007343 */ /* 0x006fea0003c00000 */
.L_x_36:
[C---:B------:R-:W-:Y:S02]  /*0f80*/  R2UR UR4, R36.reuse ;  /* 0x00000000240472ca */ /* 0x040fe400000e0000 */
[C---:B------:R-:W-:Y:S02]  /*0f90*/  R2UR UR5, R37.reuse ;  /* 0x00000000250572ca */ /* 0x040fe400000e0000 */
[C---:B------:R-:W-:Y:S02]  /*0fa0*/  R2UR UR8, R36.reuse ;  /* 0x00000000240872ca */ /* 0x040fe400000e0000 */
[C---:B------:R-:W-:Y:S02]  /*0fb0*/  R2UR UR9, R37.reuse ;  /* 0x00000000250972ca */ /* 0x040fe400000e0000 */
[----:B------:R-:W-:Y:S02]  /*0fc0*/  R2UR UR6, R36 ;  /* 0x00000000240672ca */ /* 0x000fe400000e0000 */
[----:B------:R-:W-:-:S02]  /*0fd0*/  R2UR UR7, R37 ;  /* 0x00000000250772ca */ /* 0x000fc400000e0000 */
[----:B------:R-:W-:Y:S02]  /*0fe0*/  R2UR UR10, R36 ;  /* 0x00000000240a72ca */ /* 0x000fe400000e0000 */
[----:B------:R-:W-:Y:S01]  /*0ff0*/  R2UR UR11, R37 ;  /* 0x00000000250b72ca */ /* 0x000fe200000e0000 */
[----:B------:R-:W2:Y:S01]  /*1000*/  LDG.E.U8 R8, desc[UR4][R24.64] ;  /* 0x0000000418087981 */ /* 0x000ea2000c1e1100 */
[----:B------:R-:W0:Y:S01]  /*1010*/  LDC.64 R2, c[0x4][R2] ;  /* 0x0100000002027b82 */ /* 0x000e220000000a00 */
[----:B------:R-:W1:Y:S02]  /*1020*/  LDCU.64 UR4, c[0x4][0x30] ;  /* 0x01000600ff0477ac */ /* 0x000e640008000a00 */
[----:B------:R-:W3:Y:S04]  /*1030*/  LDG.E.U8 R10, desc[UR8][R22.64] ;  /* 0x00000008160a7981 */ /* 0x000ee8000c1e1100 */
[----:B------:R-:W2:Y:S04]  /*1040*/  LDG.E.U8 R9, desc[UR6][R18.64] ;  /* 0x0000000612097981 */ /* 0x000ea8000c1e1100 */
[----:B------:R-:W3:Y:S01]  /*1050*/  LDG.E.U8 R11, desc[UR10][R16.64] ;  /* 0x0000000a100b7981 */ /* 0x000ee2000c1e1100 */
[----:B------:R-:W-:-:S02]  /*1060*/  IMAD.MOV.U32 R6, RZ, RZ, R32 ;  /* 0x000000ffff067224 */ /* 0x000fc400078e0020 */
[----:B------:R-:W-:Y:S02]  /*1070*/  IMAD.MOV.U32 R7, RZ, RZ, R31 ;  /* 0x000000ffff077224 */ /* 0x000fe400078e001f */
[----:B-1----:R-:W-:Y:S02]  /*1080*/  IMAD.U32 R4, RZ, RZ, UR4 ;  /* 0x00000004ff047e24 */ /* 0x002fe4000f8e00ff */
[----:B------:R-:W-:Y:S01]  /*1090*/  IMAD.U32 R5, RZ, RZ, UR5 ;  /* 0x00000005ff057e24 */ /* 0x000fe2000f8e00ff */
[----:B--2---:R1:W-:Y:S04]  /*10a0*/  STL.64 [R1], R8 ;  /* 0x0000000801007387 */ /* 0x0043e80000100a00 */
[----:B0--3--:R1:W-:Y:S02]  /*10b0*/  STL.64 [R1+0x8], R10 ;  /* 0x0000080a01007387 */ /* 0x0093e40000100a00 */
[----:B------:R-:W-:-:S07]  /*10c0*/  LEPC R20, `(.L_x_35) ;  /* 0x000000001014794e */ /* 0x000fce0000000000 */
[----:B-1----:R-:W-:Y:S05]  /*10d0*/  CALL.ABS.NOINC R2 ;  /* 0x0000000002007343 */ /* 0x002fea0003c00000 */
.L_x_35:
[----:B------:R-:W-:Y:S05]  /*10e0*/  BSYNC.RECONVERGENT B6 ;  /* 0x0000000000067941 */ /* 0x000fea0003800200 */
.L_x_34:
[----:B------:R-:W-:Y:S02]  /*10f0*/  FSETP.GE.AND P0, PT, |R33|, 9.22337203685477580800e+18, PT ;  /* 0x5f0000002100780b */ /* 0x000fe40003f06200 */
[C---:B-1----:R-:W-:Y:S02]  /*1100*/  R2UR UR4, R36.reuse ;  /* 0x00000000240472ca */ /* 0x042fe400000e0000 */
[C---:B------:R-:W-:Y:S02]  /*1110*/  R2UR UR5, R37.reuse ;  /* 0x00000000250572ca */ /* 0x040fe400000e0000 */
[C---:B------:R-:W-:Y:S02]  /*1120*/  R2UR UR6, R36.reuse ;  /* 0x00000000240672ca */ /* 0x040fe400000e0000 */
[----:B------:R-:W-:Y:S02]  /*1130*/  R2UR UR7, R37 ;  /* 0x00000000250772ca */ /* 0x000fe400000e0000 */
[----:B------:R-:W-:-:S02]  /*1140*/  R2UR UR8, R36 ;  /* 0x00000000240872ca */ /* 0x000fc400000e0000 */
[C---:B------:R-:W-:Y:S02]  /*1150*/  R2UR UR9, R37.reuse ;  /* 0x00000000250972ca */ /* 0x040fe400000e0000 */
[----:B------:R-:W-:Y:S02]  /*1160*/  R2UR UR10, R36 ;  /* 0x00000000240a72ca */ /* 0x000fe400000e0000 */
[----:B------:R-:W-:Y:S01]  /*1170*/  R2UR UR11, R37 ;  /* 0x00000000250b72ca */ /* 0x000fe200000e0000 */
[----:B------:R-:W-:Y:S01]  /*1180*/  IMAD.MOV.U32 R2, RZ, RZ, R22 ;  /* 0x000000ffff027224 */ /* 0x000fe200078e0016 */
[----:B------:R-:W-:Y:S01]  /*1190*/  FSETP.NAN.OR P0, PT, |R33|, |R33|, P0 ;  /* 0x400000212100720b */ /* 0x000fe20000708600 */
[----:B------:R-:W-:Y:S01]  /*11a0*/  IMAD.MOV.U32 R3, RZ, RZ, R23 ;  /* 0x000000ffff037224 */ /* 0x000fe200078e0017 */
[----:B------:R0:W5:Y:S01]  /*11b0*/  LDG.E.U8 R0, desc[UR4][R24.64] ;  /* 0x0000000418007981 */ /* 0x000162000c1e1100 */
[----:B------:R-:W-:Y:S03]  /*11c0*/  BSSY.RECONVERGENT B0, `(.L_x_37) ;  /* 0x0000024000007945 */ /* 0x000fe60003800200 */
[----:B------:R0:W5:Y:S01]  /*11d0*/  LDG.E.U8 R18, desc[UR6][R18.64] ;  /* 0x0000000612127981 */ /* 0x000162000c1e1100 */
[----:B------:R-:W-:-:S03]  /*11e0*/  IMAD.MOV.U32 R4, RZ, RZ, -0x21000000 ;  /* 0xdf000000ff047424 */ /* 0x000fc600078e00ff */
[----:B------:R0:W5:Y:S04]  /*11f0*/  LDG.E.U8 R2, desc[UR8][R2.64] ;  /* 0x0000000802027981 */ /* 0x000168000c1e1100 */
[----:B------:R0:W5:Y:S01]  /*1200*/  LDG.E.U8 R16, desc[UR10][R16.64] ;  /* 0x0000000a10107981 */ /* 0x000162000c1e1100 */
[----:B------:R-:W-:Y:S05]  /*1210*/  @P0 BRA `(.L_x_38) ;  /* 0x0000000000780947 */ /* 0x000fea0003800000 */
[----:B0-----:R-:W-:Y:S01]  /*1220*/  SHF.R.U32.HI R3, RZ, 0x17, R33 ;  /* 0x00000017ff037819 */ /* 0x001fe20000011621 */
[----:B------:R-:W-:Y:S01]  /*1230*/  BSSY.RECONVERGENT B1, `(.L_x_39) ;  /* 0x0000012000017945 */ /* 0x000fe20003800200 */
[----:B------:R-:W-:Y:S01]  /*1240*/  IMAD.MOV.U32 R8, RZ, RZ, RZ ;  /* 0x000000ffff087224 */ /* 0x000fe200078e00ff */
[----:B------:R-:W-:Y:S02]  /*1250*/  CS2R R6, SRZ ;  /* 0x0000000000067805 */ /* 0x000fe4000001ff00 */
        /* <DEDUP_REMOVED lines=12> */
[-CC-:B------:R-:W-:Y:S02]  /*1320*/  @P0 SHF.R.U64 R8, RZ, R4.reuse, R7.reuse ;  /* 0x00000004ff080219 */ /* 0x180fe40000001207 */
[----:B------:R-:W-:Y:S02]  /*1330*/  @P0 SHF.R.U32.HI R7, RZ, R4, R7 ;  /* 0x00000004ff070219 */ /* 0x000fe40000011607 */
[----:B------:R-:W-:-:S07]  /*1340*/  @P0 SHF.R.U32.HI R5, RZ, 0x1f, R3 ;  /* 0x0000001fff050819 */ /* 0x000fce0000011603 */
.L_x_40:
[----:B------:R-:W-:Y:S05]  /*1350*/  BSYNC.RECONVERGENT B1 ;  /* 0x0000000000017941 */ /* 0x000fea0003800200 */
.L_x_39:
        /* <DEDUP_REMOVED lines=10> */
.L_x_38:
[----:B------:R-:W-:Y:S05]  /*1400*/  BSYNC.RECONVERGENT B0 ;  /* 0x0000000000007941 */ /* 0x000fea0003800200 */
.L_x_37:
[C---:B------:R-:W-:Y:S01]  /*1410*/  FSETP.NAN.AND P0, PT, |R30|.reuse, |R30|, PT ;  /* 0x4000001e1e00720b */ /* 0x040fe20003f08200 */
[----:B------:R-:W-:Y:S01]  /*1420*/  BSSY.RECONVERGENT B0, `(.L_x_41) ;  /* 0x0000023000007945 */ /* 0x000fe20003800200 */
[----:B--2---:R-:W-:Y:S01]  /*1430*/  FADD R33, -R33, R4 ;  /* 0x0000000421217221 */ /* 0x004fe20000000100 */
[----:B-1----:R-:W-:Y:S01]  /*1440*/  IMAD.MOV.U32 R5, RZ, RZ, -0x21000000 ;  /* 0xdf000000ff057424 */ /* 0x002fe200078e00ff */
[----:B------:R-:W-:-:S13]  /*1450*/  FSETP.GE.OR P0, PT, |R30|, 9.22337203685477580800e+18, P0 ;  /* 0x5f0000001e00780b */ /* 0x000fda0000706600 */
        /* <DEDUP_REMOVED lines=20> */
.L_x_44:
[----:B------:R-:W-:Y:S05]  /*15a0*/  BSYNC.RECONVERGENT B1 ;  /* 0x0000000000017941 */ /* 0x000fea0003800200 */
.L_x_43:
        /* <DEDUP_REMOVED lines=8> */
[----:B------:R-:W-:-:S06]  /*1630*/  IMAD.X R5, RZ, RZ, R3, P0 ;  /* 0x000000ffff057224 */ /* 0x000fcc00000e0603 */
[----:B------:R1:W2:Y:S02]  /*1640*/  I2F.S64 R5, R4 ;  /* 0x0000000400057312 */ /* 0x0002a40000301400 */
.L_x_42:
[----:B------:R-:W-:Y:S05]  /*1650*/  BSYNC.RECONVERGENT B0 ;  /* 0x0000000000007941 */ /* 0x000fea0003800200 */
.L_x_41:
[----:B-----5:R-:W-:Y:S01]  /*1660*/  VIMNMX.U16x2 R6, PT, PT, R16, R2, PT ;  /* 0x0000000210067248 */ /* 0x020fe20003fe0200 */
[----:B------:R-:W-:Y:S01]  /*1670*/  FMUL R33, R33, 0.5 ;  /* 0x3f00000021217820 */ /* 0x000fe20000400000 */
[-C--:B0-----:R-:W-:Y:S01]  /*1680*/  VIMNMX.U16x2 R3, PT, PT, R18, R0.reuse, PT ;  /* 0x0000000012037248 */ /* 0x081fe20003fe0200 */
[----:B--2---:R-:W-:Y:S01]  /*1690*/  FADD R5, -R30, R5 ;  /* 0x000000051e057221 */ /* 0x004fe20000000100 */
[----:B------:R-:W-:Y:S01]  /*16a0*/  VIMNMX.U16x2 R0, PT, PT, R18, R0, !PT ;  /* 0x0000000012007248 */ /* 0x000fe20007fe0200 */
[----:B------:R-:W-:Y:S01]  /*16b0*/  BSSY.RECONVERGENT B0, `(.L_x_45) ;  /* 0x0000035000007945 */ /* 0x000fe20003800200 */
[----:B-1----:R-:W-:Y:S01]  /*16c0*/  VIMNMX.U16x2 R4, PT, PT, R16, R2, !PT ;  /* 0x0000000210047248 */ /* 0x002fe20007fe0200 */
[----:B------:R-:W-:Y:S01]  /*16d0*/  FMUL R5, R5, 0.5 ;  /* 0x3f00000005057820 */ /* 0x000fe20000400000 */
[----:B------:R-:W-:Y:S01]  /*16e0*/  LOP3.LUT R9, R6, 0xffff, RZ, 0xc0, !PT ;  /* 0x0000ffff06097812 */ /* 0x000fe200078ec0ff */
[----:B------:R0:W1:Y:S01]  /*16f0*/  I2F.U16 R2, R3 ;  /* 0x0000000300027306 */ /* 0x0000620000101000 */
[----:B------:R-:W-:-:S02]  /*1700*/  LOP3.LUT R0, R0, 0xffff, RZ, 0xc0, !PT ;  /* 0x0000ffff00007812 */ /* 0x000fc400078ec0ff */
[----:B------:R-:W-:Y:S02]  /*1710*/  LOP3.LUT R7, R3, 0xffff, RZ, 0xc0, !PT ;  /* 0x0000ffff03077812 */ /* 0x000fe400078ec0ff */
[----:B------:R-:W-:Y:S02]  /*1720*/  LOP3.LUT R4, R4, 0xffff, RZ, 0xc0, !PT ;  /* 0x0000ffff04047812 */ /* 0x000fe400078ec0ff */
[----:B------:R-:W-:Y:S01]  /*1730*/  PRMT R17, RZ, 0x7610, R17 ;  /* 0x00007610ff117816 */ /* 0x000fe20000000011 */
[----:B------:R-:W2:Y:S01]  /*1740*/  I2F.U16 R6, R6 ;  /* 0x0000000600067306 */ /* 0x000ea20000101000 */
[----:B------:R-:W-:Y:S02]  /*1750*/  IMAD.IADD R0, R0, 0x1, -R7 ;  /* 0x0000000100007824 */ /* 0x000fe400078e0a07 */
[----:B------:R-:W-:-:S03]  /*1760*/  IMAD.IADD R4, R4, 0x1, -R9 ;  /* 0x0000000104047824 */ /* 0x000fc600078e0a09 */
[----:B------:R-:W-:Y:S02]  /*1770*/  I2FP.F32.S32 R0, R0 ;  /* 0x0000000000007245 */ /* 0x000fe40000201400 */
[----:B0-----:R-:W-:-:S03]  /*1780*/  I2FP.F32.S32 R3, R4 ;  /* 0x0000000400037245 */ /* 0x001fc60000201400 */
[C---:B-1----:R-:W-:Y:S02]  /*1790*/  FFMA R0, R33.reuse, R0, R2 ;  /* 0x0000000021007223 */ /* 0x042fe40000000002 */
[----:B--2---:R-:W-:-:S04]  /*17a0*/  FFMA R3, R33, R3, R6 ;  /* 0x0000000321037223 */ /* 0x004fc80000000006 */
[----:B------:R-:W-:Y:S08]  /*17b0*/  F2I.TRUNC.NTZ R0, R0 ;  /* 0x0000000000007305 */ /* 0x000ff0000020f100 */
[----:B------:R-:W0:Y:S02]  /*17c0*/  F2I.TRUNC.NTZ R3, R3 ;  /* 0x0000000300037305 */ /* 0x000e24000020f100 */
[----:B0-----:R-:W-:-:S02]  /*17d0*/  VIMNMX R2, PT, PT, R0, R3, PT ;  /* 0x0000000300027248 */ /* 0x001fc40003fe0100 */
[----:B------:R-:W-:-:S05]  /*17e0*/  VIMNMX R7, PT, PT, R0, R3, !PT ;  /* 0x0000000300077248 */ /* 0x000fca0007fe0100 */
[----:B------:R-:W-:Y:S01]  /*17f0*/  IMAD.IADD R7, R7, 0x1, -R2 ;  /* 0x0000000107077824 */ /* 0x000fe200078e0a02 */
[----:B------:R-:W-:-:S04]  /*1800*/  I2FP.F32.S32 R2, R2 ;  /* 0x0000000200027245 */ /* 0x000fc80000201400 */
        /* <DEDUP_REMOVED lines=28> */
.L_x_48:
[----:B------:R-:W-:Y:S05]  /*19d0*/  BSYNC.RECONVERGENT B1 ;  /* 0x0000000000017941 */ /* 0x000fea0003800200 */
.L_x_47:
[----:B------:R-:W-:-:S04]  /*19e0*/  IMAD.IADD R17, R4, 0x1, R17 ;  /* 0x0000000104117824 */ /* 0x000fc800078e0211 */
[----:B------:R-:W-:-:S07]  /*19f0*/  @!P1 IMAD.MOV R17, RZ, RZ, -R17 ;  /* 0x000000ffff119224 */ /* 0x000fce00078e0a11 */
.L_x_46:
[----:B------:R-:W-:Y:S05]  /*1a00*/  BSYNC.RECONVERGENT B0 ;  /* 0x0000000000007941 */ /* 0x000fea0003800200 */
.L_x_45:
[----:B------:R-:W0:Y:S01]  /*1a10*/  LDCU.64 UR4, c[0x0][0x388] ;  /* 0x00007100ff0477ac */ /* 0x000e220008000a00 */
[----:B------:R-:W-:Y:S02]  /*1a20*/  R2UR UR6, R36 ;  /* 0x00000000240672ca */ /* 0x000fe400000e0000 */
[----:B------:R-:W-:Y:S02]  /*1a30*/  R2UR UR7, R37 ;  /* 0x00000000250772ca */ /* 0x000fe400000e0000 */
[----:B0-----:R-:W-:-:S05]  /*1a40*/  IADD3 R34, P0, PT, R34, UR4, RZ ;  /* 0x0000000422227c10 */ /* 0x001fca000ff1e0ff */
[----:B------:R-:W-:-:S06]  /*1a50*/  IMAD.X R35, RZ, RZ, UR5, P0 ;  /* 0x00000005ff237e24 */ /* 0x000fcc00080e06ff */
[----:B------:R-:W-:Y:S01]  /*1a60*/  STG.E.U8 desc[UR6][R34.64], R17 ;  /* 0x0000001122007986 */ /* 0x000fe2000c101106 */
[----:B------:R-:W-:Y:S05]  /*1a70*/  EXIT ;  /* 0x000000000000794d */ /* 0x000fea0003800000 */
.L_x_49:
        /* <DEDUP_REMOVED lines=16> */
.L_x_53:


//--------------------- .text._Z14GPU_validationv --------------------------
	.section	.text._Z14GPU_validationv,"ax",@progbits
	.align	128
        .global         _Z14GPU_validationv
        .type           _Z14GPU_validationv,@function
        .size           _Z14GPU_validationv,(.L_x_54 - _Z14GPU_validationv)
        .other          _Z14GPU_validationv,@"STO_CUDA_ENTRY STV_DEFAULT"
_Z14GPU_validationv:
.text._Z14GPU_validationv:
[----:B------:R-:W0:Y:S01]  /*0000*/  LDC R1, c[0x0][0x37c] ;  /* 0x0000df00ff017b82 */ /* 0x000e220000000800 */
[----:B------:R-:W-:Y:S01]  /*0010*/  MOV R0, 0x0 ;  /* 0x0000000000007802 */ /* 0x000fe20000000f00 */
[----:B------:R-:W1:Y:S01]  /*0020*/  LDCU.64 UR4, c[0x4][0x8] ;  /* 0x01000100ff0477ac */ /* 0x000e620008000a00 */
[----:B------:R-:W-:-:S05]  /*0030*/  CS2R R6, SRZ ;  /* 0x0000000000067805 */ /* 0x000fca000001ff00 */
[----:B------:R2:W3:Y:S01]  /*0040*/  LDC.64 R2, c[0x4][R0] ;  /* 0x0100000000027b82 */ /* 0x0004e20000000a00 */
[----:B-1----:R-:W-:Y:S02]  /*0050*/  IMAD.U32 R4, RZ, RZ, UR4 ;  /* 0x00000004ff047e24 */ /* 0x002fe4000f8e00ff */
[----:B--2---:R-:W-:-:S07]  /*0060*/  IMAD.U32 R5, RZ, RZ, UR5 ;  /* 0x00000005ff057e24 */ /* 0x004fce000f8e00ff */
[----:B------:R-:W-:-:S07]  /*0070*/  LEPC R20, `(.L_x_50) ;  /* 0x000000001014794e */ /* 0x000fce0000000000 */
[----:B0--3--:R-:W-:Y:S05]  /*0080*/  CALL.ABS.NOINC R2 ;  /* 0x0000000002007343 */ /* 0x009fea0003c00000 */
.L_x_50:
[----:B------:R-:W-:Y:S05]  /*0090*/  EXIT ;  /* 0x000000000000794d */ /* 0x000fea0003800000 */
.L_x_51:
        /* <DEDUP_REMOVED lines=14> */
.L_x_54:


//--------------------- .nv.global.init           --------------------------
	.section	.nv.global.init,"aw",@progbits
.nv.global.init:
	.type		$str$3,@object
	.size		$str$3,($str$5 - $str$3)
$str$3:
        /*0000*/ 	.byte	0x25, 0x64, 0x0a, 0x00
	.type		$str$5,@object
	.size		$str$5,($str$1 - $str$5)
$str$5:
        /*0004*/ 	.byte	0x25, 0x64, 0x2c, 0x20, 0x25, 0x64, 0x2c, 0x20, 0x25, 0x64, 0x2c, 0x20, 0x25, 0x64, 0x20, 0x0a
        /*0014*/ 	.byte	0x00
	.type		$str$1,@object
	.size		$str$1,($str - $str$1)
$str$1:
        /*0015*/ 	.byte	0x25, 0x64, 0x2c, 0x20, 0x25, 0x64, 0x2c, 0x20, 0x25, 0x64, 0x2c, 0x20, 0x25, 0x64, 0x20, 0x7c
        /*0025*/ 	.byte	0x20, 0x25, 0x6c, 0x64, 0x0a, 0x00
	.type		$str,@object
	.size		$str,($str$6 - $str)
$str:
        /*002b*/ 	.byte	0x47, 0x50, 0x55, 0x20, 0x68, 0x61, 0x73, 0x20, 0x62, 0x65, 0x65, 0x6e, 0x20, 0x61, 0x63, 0x74
        /*003b*/ 	.byte	0x69, 0x76, 0x61, 0x74, 0x65, 0x64, 0x20, 0x0a, 0x00
	.type		$str$6,@object
	.size		$str$6,($str$2 - $str$6)
$str$6:
        /*0044*/ 	.byte	0x25, 0x64, 0x2c, 0x20, 0x25, 0x64, 0x2c, 0x20, 0x25, 0x64, 0x20, 0x7c, 0x20, 0x25, 0x64, 0x2c
        /*0054*/ 	.byte	0x20, 0x25, 0x64, 0x2c, 0x20, 0x25, 0x64, 0x20, 0x0a, 0x00
	.type		$str$2,@object
	.size		$str$2,($str$4 - $str$2)
$str$2:
        /*005e*/ 	.byte	0x25, 0x64, 0x2c, 0x20, 0x63, 0x65, 0x6e, 0x74, 0x3a, 0x20, 0x25, 0x2e, 0x36, 0x66, 0x2c, 0x20
        /*006e*/ 	.byte	0x73, 0x74, 0x72, 0x69, 0x64, 0x65, 0x3a, 0x20, 0x25, 0x2e, 0x36, 0x66, 0x2c, 0x20, 0x68, 0x3a
        /*007e*/ 	.byte	0x25, 0x64, 0x0a, 0x00
	.type		$str$4,@object
	.size		$str$4,(.L_4 - $str$4)
$str$4:
        /*0082*/ 	.byte	0x73, 0x72, 0x63, 0x5f, 0x68, 0x5f, 0x69, 0x64, 0x78, 0x3a, 0x25, 0x64, 0x20, 0x2c, 0x20, 0x68
        /*0092*/ 	.byte	0x3a, 0x20, 0x25, 0x64, 0x20, 0x7c, 0x20, 0x73, 0x72, 0x63, 0x5f, 0x77, 0x5f, 0x69, 0x64, 0x78
        /*00a2*/ 	.byte	0x3a, 0x25, 0x64, 0x20, 0x2c, 0x20, 0x77, 0x3a, 0x20, 0x25, 0x64, 0x0a, 0x00
.L_4:


//--------------------- .nv.shared.reserved.0     --------------------------
	.section	.nv.shared.reserved.0,"aw",@nobits
	.weak		__nv_reservedSMEM_offset_0_alias
	.size		__nv_reservedSMEM_offset_0_alias, 0, 64
	.other		__nv_reservedSMEM_offset_0_alias,@"STO_CUDA_RESERVED_SHARED STV_DEFAULT"
__nv_reservedSMEM_offset_0_alias:
	.zero		0
	.zero		64


//--------------------- .nv.constant0._Z6testerPhS_iiiiff --------------------------
	.section	.nv.constant0._Z6testerPhS_iiiiff,"a",@progbits
	.sectionflags	@""
	.align	4
.nv.constant0._Z6testerPhS_iiiiff:
	.zero		936


//--------------------- .nv.constant0._Z8cuRESIZEPhS_iiiiff --------------------------
	.section	.nv.constant0._Z8cuRESIZEPhS_iiiiff,"a",@progbits
	.sectionflags	@""
	.align	4
.nv.constant0._Z8cuRESIZEPhS_iiiiff:
	.zero		936


//--------------------- .nv.constant0._Z14GPU_validationv --------------------------
	.section	.nv.constant0._Z14GPU_validationv,"a",@progbits
	.sectionflags	@""
	.align	4
.nv.constant0._Z14GPU_validationv:
	.zero		896


//--------------------- SYMBOLS --------------------------

	.type		.nv.reservedSmem.offset0,@object
	.size		.nv.reservedSmem.offset0,0x4
	.type		vprintf,@function
